// auto-generated by cutlass_sweep.gemm — config: {"arch": "sm_90", "cluster_m": 1, "cluster_n": 1, "dtype": "e4m3", "dtype_b": "e4m3", "layout": "nt", "stages": 0, "tile_k": 64, "tile_m": 128, "tile_n": 128}
#include "cutlass/cutlass.h"
#include "cutlass/gemm/collective/collective_builder.hpp"
#include "cutlass/gemm/device/gemm_universal_adapter.h"
#include "cutlass/gemm/kernel/gemm_universal.hpp"
#include "cutlass/epilogue/collective/collective_builder.hpp"

using ElemA = cutlass::float_e4m3_t;
using ElemB = cutlass::float_e4m3_t;
using ElemCD = cutlass::float_e4m3_t;
using Acc  = float;
using TileShape    = cute::Shape<cute::_128, cute::_128, cute::_64>;
using ClusterShape = cute::Shape<cute::_1, cute::_1, cute::_1>;

using CollectiveEpilogue = typename cutlass::epilogue::collective::CollectiveBuilder<
    cutlass::arch::Sm90, cutlass::arch::OpClassTensorOp,
    TileShape, ClusterShape,
    cutlass::epilogue::collective::EpilogueTileAuto,
    Acc, Acc,
    ElemCD, cutlass::layout::RowMajor, 128 / cutlass::sizeof_bits<ElemCD>::value,
    ElemCD, cutlass::layout::RowMajor, 128 / cutlass::sizeof_bits<ElemCD>::value,
    cutlass::epilogue::collective::EpilogueScheduleAuto
  >::CollectiveOp;

using CollectiveMainloop = typename cutlass::gemm::collective::CollectiveBuilder<
    cutlass::arch::Sm90, cutlass::arch::OpClassTensorOp,
    ElemA, cutlass::layout::RowMajor, 128 / cutlass::sizeof_bits<ElemA>::value,
    ElemB, cutlass::layout::ColumnMajor, 128 / cutlass::sizeof_bits<ElemB>::value,
    Acc,
    TileShape, ClusterShape,
    cutlass::gemm::collective::StageCountAutoCarveout<static_cast<int>(sizeof(typename CollectiveEpilogue::SharedStorage))>,
    cutlass::gemm::collective::KernelScheduleAuto
  >::CollectiveOp;

using GemmKernel = cutlass::gemm::kernel::GemmUniversal<
    cute::Shape<int,int,int,int>,
    CollectiveMainloop,
    CollectiveEpilogue
>;
using Gemm = cutlass::gemm::device::GemmUniversalAdapter<GemmKernel>;

// Force the device kernel symbol into the cubin without needing a host main.
auto* _anchor = &cutlass::device_kernel<GemmKernel>;


// ===== COMPILED SASS (sm_90a) =====

	.target	sm_90a

	.elftype	@"ET_EXEC"


//--------------------- .note.nv.tkinfo           --------------------------
	.section	.note.nv.tkinfo,"",@"SHT_NOTE"
	.sectionflags	@"SHF_NOTE_NV_TKINFO"
	.tkinfo
        /*0018*/ 	.word	0x00000002
        /*0030*/ 	.string	""
        /*0030*/ 	.string	"ptxas"
        /*0030*/ 	.string	"Cuda compilation tools, release 13.0, V13.0.88"
        /*0030*/ 	.string	"Build cuda_13.0.r13.0/compiler.36424714_0"
        /*0030*/ 	.string	"-arch sm_90a -m 64 "



//--------------------- .note.nv.cuinfo           --------------------------
	.section	.note.nv.cuinfo,"",@"SHT_NOTE"
	.sectionflags	@"SHF_NOTE_NV_CUINFO"
        /*0018*/ 	.short	0x0002
        /*001a*/ 	.short	0x005a
        /*001c*/ 	.short	0x0082
	.zero		2


//--------------------- .nv.info                  --------------------------
	.section	.nv.info,"",@"SHT_CUDA_INFO"
	.align	4


	//----- nvinfo : EIATTR_REGCOUNT
	.align		4
        /*0000*/ 	.byte	0x04, 0x2f
        /*0002*/ 	.short	(.L_12 - .L_11)
	.align		4
.L_11:
        /*0004*/ 	.word	index@(_ZN7cutlass13device_kernelINS_4gemm6kernel13GemmUniversalIN4cute5tupleIJiiiiEEENS1_10collective13CollectiveMmaINS1_37MainloopSm90TmaGmmaWarpSpecializedFP8ILi14ENS5_IJNS4_1CILi1EEESB_SB_EEENS1_35KernelTmaWarpSpecializedCooperativeEEENS5_IJNSA_ILi128EEESF_NSA_ILi64EEEEEENS_12float_e4m3_tENS5_IJlSB_lEEESI_SJ_NS4_8TiledMMAINS4_8MMA_AtomIJNS4_4SM904GMMA31MMA_64x128x32_F32E4M3E4M3_SS_TNILNSN_7ScaleInE1ELSP_1EEEEEENS4_6LayoutINS5_IJNSA_ILi2EEESB_SB_EEENS5_IJSB_NSA_ILi0EEESV_EEEEENS5_IJNS4_10UnderscoreESY_SY_EEEEENS4_13SM90_TMA_LOADENS4_14ComposedLayoutINS4_7SwizzleILi2ELi4ELi3EEENS4_18smem_ptr_flag_bitsILi8EEENSS_INS5_IJNSA_ILi8EEESG_EEENS5_IJSG_SB_EEEEEEEvNS4_8identityES11_S1B_vS1C_EENS_8epilogue10collective6detail29Sm90TmaWarpSpecializedAdapterINS1F_15DefaultEpilogueISI_SJ_SJ_NS1E_6thread17LinearCombinationISI_Li1EffLNS1J_9ScaleType4KindE0ELNS_15FloatRoundStyleE2ESI_EENS1_15EpilogueDefaultEEEEEvvEEEEvNT_6ParamsE)
        /*0008*/ 	.word	0x000000a8


	//----- nvinfo : EIATTR_FRAME_SIZE
	.align		4
.L_12:
        /*000c*/ 	.byte	0x04, 0x11
        /*000e*/ 	.short	(.L_14 - .L_13)
	.align		4
.L_13:
        /*0010*/ 	.word	index@(_ZN7cutlass13device_kernelINS_4gemm6kernel13GemmUniversalIN4cute5tupleIJiiiiEEENS1_10collective13CollectiveMmaINS1_37MainloopSm90TmaGmmaWarpSpecializedFP8ILi14ENS5_IJNS4_1CILi1EEESB_SB_EEENS1_35KernelTmaWarpSpecializedCooperativeEEENS5_IJNSA_ILi128EEESF_NSA_ILi64EEEEEENS_12float_e4m3_tENS5_IJlSB_lEEESI_SJ_NS4_8TiledMMAINS4_8MMA_AtomIJNS4_4SM904GMMA31MMA_64x128x32_F32E4M3E4M3_SS_TNILNSN_7ScaleInE1ELSP_1EEEEEENS4_6LayoutINS5_IJNSA_ILi2EEESB_SB_EEENS5_IJSB_NSA_ILi0EEESV_EEEEENS5_IJNS4_10UnderscoreESY_SY_EEEEENS4_13SM90_TMA_LOADENS4_14ComposedLayoutINS4_7SwizzleILi2ELi4ELi3EEENS4_18smem_ptr_flag_bitsILi8EEENSS_INS5_IJNSA_ILi8EEESG_EEENS5_IJSG_SB_EEEEEEEvNS4_8identityES11_S1B_vS1C_EENS_8epilogue10collective6detail29Sm90TmaWarpSpecializedAdapterINS1F_15DefaultEpilogueISI_SJ_SJ_NS1E_6thread17LinearCombinationISI_Li1EffLNS1J_9ScaleType4KindE0ELNS_15FloatRoundStyleE2ESI_EENS1_15EpilogueDefaultEEEEEvvEEEEvNT_6ParamsE)
        /*0014*/ 	.word	0x00000000


	//----- nvinfo : EIATTR_MIN_STACK_SIZE
	.align		4
.L_14:
        /*0018*/ 	.byte	0x04, 0x12
        /*001a*/ 	.short	(.L_16 - .L_15)
	.align		4
.L_15:
        /*001c*/ 	.word	index@(_ZN7cutlass13device_kernelINS_4gemm6kernel13GemmUniversalIN4cute5tupleIJiiiiEEENS1_10collective13CollectiveMmaINS1_37MainloopSm90TmaGmmaWarpSpecializedFP8ILi14ENS5_IJNS4_1CILi1EEESB_SB_EEENS1_35KernelTmaWarpSpecializedCooperativeEEENS5_IJNSA_ILi128EEESF_NSA_ILi64EEEEEENS_12float_e4m3_tENS5_IJlSB_lEEESI_SJ_NS4_8TiledMMAINS4_8MMA_AtomIJNS4_4SM904GMMA31MMA_64x128x32_F32E4M3E4M3_SS_TNILNSN_7ScaleInE1ELSP_1EEEEEENS4_6LayoutINS5_IJNSA_ILi2EEESB_SB_EEENS5_IJSB_NSA_ILi0EEESV_EEEEENS5_IJNS4_10UnderscoreESY_SY_EEEEENS4_13SM90_TMA_LOADENS4_14ComposedLayoutINS4_7SwizzleILi2ELi4ELi3EEENS4_18smem_ptr_flag_bitsILi8EEENSS_INS5_IJNSA_ILi8EEESG_EEENS5_IJSG_SB_EEEEEEEvNS4_8identityES11_S1B_vS1C_EENS_8epilogue10collective6detail29Sm90TmaWarpSpecializedAdapterINS1F_15DefaultEpilogueISI_SJ_SJ_NS1E_6thread17LinearCombinationISI_Li1EffLNS1J_9ScaleType4KindE0ELNS_15FloatRoundStyleE2ESI_EENS1_15EpilogueDefaultEEEEEvvEEEEvNT_6ParamsE)
        /*0020*/ 	.word	0x00000000
.L_16:


//--------------------- .nv.compat                --------------------------
	.section	.nv.compat,"",@"SHT_CUDA_COMPAT_INFO"
	.align	4
        /*0000*/ 	.byte	0x02, 0x09, 0x01, 0x00, 0x02, 0x02, 0x04, 0x00, 0x02, 0x05, 0x05, 0x00, 0x03, 0x07, 0x01, 0x01
        /*0010*/ 	.byte	0x02, 0x03, 0x01, 0x00, 0x02, 0x06, 0x01, 0x00, 0x04, 0x0b, 0x08, 0x00, 0x00, 0x00, 0x00, 0x00
        /*0020*/ 	.byte	0x00, 0x00, 0x00, 0x00


//--------------------- .nv.info._ZN7cutlass13device_kernelINS_4gemm6kernel13GemmUniversalIN4cute5tupleIJiiiiEEENS1_10collective13CollectiveMmaINS1_37MainloopSm90TmaGmmaWarpSpecializedFP8ILi14ENS5_IJNS4_1CILi1EEESB_SB_EEENS1_35KernelTmaWarpSpecializedCooperativeEEENS5_IJNSA_ILi128EEESF_NSA_ILi64EEEEEENS_12float_e4m3_tENS5_IJlSB_lEEESI_SJ_NS4_8TiledMMAINS4_8MMA_AtomIJNS4_4SM904GMMA31MMA_64x128x32_F32E4M3E4M3_SS_TNILNSN_7ScaleInE1ELSP_1EEEEEENS4_6LayoutINS5_IJNSA_ILi2EEESB_SB_EEENS5_IJSB_NSA_ILi0EEESV_EEEEENS5_IJNS4_10UnderscoreESY_SY_EEEEENS4_13SM90_TMA_LOADENS4_14ComposedLayoutINS4_7SwizzleILi2ELi4ELi3EEENS4_18smem_ptr_flag_bitsILi8EEENSS_INS5_IJNSA_ILi8EEESG_EEENS5_IJSG_SB_EEEEEEEvNS4_8identityES11_S1B_vS1C_EENS_8epilogue10collective6detail29Sm90TmaWarpSpecializedAdapterINS1F_15DefaultEpilogueISI_SJ_SJ_NS1E_6thread17LinearCombinationISI_Li1EffLNS1J_9ScaleType4KindE0ELNS_15FloatRoundStyleE2ESI_EENS1_15EpilogueDefaultEEEEEvvEEEEvNT_6ParamsE --------------------------
	.section	.nv.info._ZN7cutlass13device_kernelINS_4gemm6kernel13GemmUniversalIN4cute5tupleIJiiiiEEENS1_10collective13CollectiveMmaINS1_37MainloopSm90TmaGmmaWarpSpecializedFP8ILi14ENS5_IJNS4_1CILi1EEESB_SB_EEENS1_35KernelTmaWarpSpecializedCooperativeEEENS5_IJNSA_ILi128EEESF_NSA_ILi64EEEEEENS_12float_e4m3_tENS5_IJlSB_lEEESI_SJ_NS4_8TiledMMAINS4_8MMA_AtomIJNS4_4SM904GMMA31MMA_64x128x32_F32E4M3E4M3_SS_TNILNSN_7ScaleInE1ELSP_1EEEEEENS4_6LayoutINS5_IJNSA_ILi2EEESB_SB_EEENS5_IJSB_NSA_ILi0EEESV_EEEEENS5_IJNS4_10UnderscoreESY_SY_EEEEENS4_13SM90_TMA_LOADENS4_14ComposedLayoutINS4_7SwizzleILi2ELi4ELi3EEENS4_18smem_ptr_flag_bitsILi8EEENSS_INS5_IJNSA_ILi8EEESG_EEENS5_IJSG_SB_EEEEEEEvNS4_8identityES11_S1B_vS1C_EENS_8epilogue10collective6detail29Sm90TmaWarpSpecializedAdapterINS1F_15DefaultEpilogueISI_SJ_SJ_NS1E_6thread17LinearCombinationISI_Li1EffLNS1J_9ScaleType4KindE0ELNS_15FloatRoundStyleE2ESI_EENS1_15EpilogueDefaultEEEEEvvEEEEvNT_6ParamsE,"",@"SHT_CUDA_INFO"
	.sectionflags	@""
	.align	4


	//----- nvinfo : EIATTR_CUDA_API_VERSION
	.align		4
        /*0000*/ 	.byte	0x04, 0x37
        /*0002*/ 	.short	(.L_18 - .L_17)
.L_17:
        /*0004*/ 	.word	0x00000082


	//----- nvinfo : EIATTR_KPARAM_INFO
	.align		4
.L_18:
        /*0008*/ 	.byte	0x04, 0x17
        /*000a*/ 	.short	(.L_20 - .L_19)
.L_19:
        /*000c*/ 	.word	0x00000000
        /*0010*/ 	.short	0x0000
        /*0012*/ 	.short	0x0070
        /*0014*/ 	.byte	0x00, 0xf0, 0x01, 0x10


	//----- nvinfo : EIATTR_SPARSE_MMA_MASK
	.align		4
.L_20:
        /*0018*/ 	.byte	0x03, 0x50
        /*001a*/ 	.short	0x0000


	//----- nvinfo : EIATTR_MAXREG_COUNT
	.align		4
        /*001c*/ 	.byte	0x03, 0x1b
        /*001e*/ 	.short	0x00a8


	//----- nvinfo : EIATTR_NUM_BARRIERS
	.align		4
        /*0020*/ 	.byte	0x02, 0x4c
        /*0022*/ 	.byte	0x01
	.zero		1


	//----- nvinfo : EIATTR_MERCURY_ISA_VERSION
	.align		4
        /*0024*/ 	.byte	0x03, 0x5f
        /*0026*/ 	.short	0x0101


	//----- nvinfo : EIATTR_INT_WARP_WIDE_INSTR_OFFSETS
	.align		4
        /*0028*/ 	.byte	0x04, 0x31
        /*002a*/ 	.short	(.L_22 - .L_21)


	//   ....[0]....
.L_21:
        /*002c*/ 	.word	0x00000540


	//   ....[1]....
        /*0030*/ 	.word	0x00000550


	//   ....[2]....
        /*0034*/ 	.word	0x00000640


	//----- nvinfo : EIATTR_COOP_GROUP_MASK_REGIDS
	.align		4
.L_22:
        /*0038*/ 	.byte	0x04, 0x29
        /*003a*/ 	.short	(.L_24 - .L_23)


	//   ....[0]....
.L_23:
        /*003c*/ 	.word	0xffffffff


	//   ....[1]....
        /*0040*/ 	.word	0xffffffff


	//   ....[2]....
        /*0044*/ 	.word	0xffffffff


	//   ....[3]....
        /*0048*/ 	.word	0xffffffff


	//   ....[4]....
        /*004c*/ 	.word	0xffffffff


	//----- nvinfo : EIATTR_COOP_GROUP_INSTR_OFFSETS
	.align		4
.L_24:
        /*0050*/ 	.byte	0x04, 0x28
        /*0052*/ 	.short	(.L_26 - .L_25)


	//   ....[0]....
.L_25:
        /*0054*/ 	.word	0x00000060


	//   ....[1]....
        /*0058*/ 	.word	0x00000070


	//   ....[2]....
        /*005c*/ 	.word	0x00000130


	//   ....[3]....
        /*0060*/ 	.word	0x00000430


	//   ....[4]....
        /*0064*/ 	.word	0x00001130


	//----- nvinfo : EIATTR_REG_RECONFIG
	.align		4
.L_26:
        /*0068*/ 	.byte	0x01, 0x54
	.zero		2


	//----- nvinfo : EIATTR_MBARRIER_INSTR_OFFSETS
	.align		4
        /*006c*/ 	.byte	0x04, 0x39
        /*006e*/ 	.short	(.L_28 - .L_27)


	//   ....[0]....
.L_27:
        /*0070*/ 	.word	0x00000250
        /*0074*/ 	.word	0x000000ff
        /*0078*/ 	.word	0x00000000
        /*007c*/ 	.short	0x0100
        /*007e*/ 	.byte	0x08
	.zero		1


	//   ....[1]....
        /*0080*/ 	.word	0x00000260
        /*0084*/ 	.word	0x000000ff
        /*0088*/ 	.word	0x00000070
        /*008c*/ 	.short	0x0100
        /*008e*/ 	.byte	0x08
	.zero		1


	//   ....[2]....
        /*0090*/ 	.word	0x00000270
        /*0094*/ 	.word	0x000000ff
        /*0098*/ 	.word	0x00000008
        /*009c*/ 	.short	0x0100
        /*009e*/ 	.byte	0x08
	.zero		1


	//   ....[3]....
        /*00a0*/ 	.word	0x00000280
        /*00a4*/ 	.word	0x000000ff
        /*00a8*/ 	.word	0x00000078
        /*00ac*/ 	.short	0x0100
        /*00ae*/ 	.byte	0x08
	.zero		1


	//   ....[4]....
        /*00b0*/ 	.word	0x00000290
        /*00b4*/ 	.word	0x000000ff
        /*00b8*/ 	.word	0x00000010
        /*00bc*/ 	.short	0x0100
        /*00be*/ 	.byte	0x08
	.zero		1


	//   ....[5]....
        /*00c0*/ 	.word	0x000002a0
        /*00c4*/ 	.word	0x000000ff
        /*00c8*/ 	.word	0x00000080
        /*00cc*/ 	.short	0x0100
        /*00ce*/ 	.byte	0x08
	.zero		1


	//   ....[6]....
        /*00d0*/ 	.word	0x000002b0
        /*00d4*/ 	.word	0x000000ff
        /*00d8*/ 	.word	0x00000018
        /*00dc*/ 	.short	0x0100
        /*00de*/ 	.byte	0x08
	.zero		1


	//   ....[7]....
        /*00e0*/ 	.word	0x000002c0
        /*00e4*/ 	.word	0x000000ff
        /*00e8*/ 	.word	0x00000088
        /*00ec*/ 	.short	0x0100
        /*00ee*/ 	.byte	0x08
	.zero		1


	//   ....[8]....
        /*00f0*/ 	.word	0x000002d0
        /*00f4*/ 	.word	0x000000ff
        /*00f8*/ 	.word	0x00000020
        /*00fc*/ 	.short	0x0100
        /*00fe*/ 	.byte	0x08
	.zero		1


	//   ....[9]....
        /*0100*/ 	.word	0x000002e0
        /*0104*/ 	.word	0x000000ff
        /*0108*/ 	.word	0x00000090
        /*010c*/ 	.short	0x0100
        /*010e*/ 	.byte	0x08
	.zero		1


	//   ....[10]....
        /*0110*/ 	.word	0x000002f0
        /*0114*/ 	.word	0x000000ff
        /*0118*/ 	.word	0x00000028
        /*011c*/ 	.short	0x0100
        /*011e*/ 	.byte	0x08
	.zero		1


	//   ....[11]....
        /*0120*/ 	.word	0x00000300
        /*0124*/ 	.word	0x000000ff
        /*0128*/ 	.word	0x00000098
        /*012c*/ 	.short	0x0100
        /*012e*/ 	.byte	0x08
	.zero		1


	//   ....[12]....
        /*0130*/ 	.word	0x00000310
        /*0134*/ 	.word	0x000000ff
        /*0138*/ 	.word	0x00000030
        /*013c*/ 	.short	0x0100
        /*013e*/ 	.byte	0x08
	.zero		1


	//   ....[13]....
        /*0140*/ 	.word	0x00000320
        /*0144*/ 	.word	0x000000ff
        /*0148*/ 	.word	0x000000a0
        /*014c*/ 	.short	0x0100
        /*014e*/ 	.byte	0x08
	.zero		1


	//   ....[14]....
        /*0150*/ 	.word	0x00000330
        /*0154*/ 	.word	0x000000ff
        /*0158*/ 	.word	0x00000038
        /*015c*/ 	.short	0x0100
        /*015e*/ 	.byte	0x08
	.zero		1


	//   ....[15]....
        /*0160*/ 	.word	0x00000340
        /*0164*/ 	.word	0x000000ff
        /*0168*/ 	.word	0x000000a8
        /*016c*/ 	.short	0x0100
        /*016e*/ 	.byte	0x08
	.zero		1


	//   ....[16]....
        /*0170*/ 	.word	0x00000350
        /*0174*/ 	.word	0x000000ff
        /*0178*/ 	.word	0x00000040
        /*017c*/ 	.short	0x0100
        /*017e*/ 	.byte	0x08
	.zero		1


	//   ....[17]....
        /*0180*/ 	.word	0x00000360
        /*0184*/ 	.word	0x000000ff
        /*0188*/ 	.word	0x000000b0
        /*018c*/ 	.short	0x0100
        /*018e*/ 	.byte	0x08
	.zero		1


	//   ....[18]....
        /*0190*/ 	.word	0x00000370
        /*0194*/ 	.word	0x000000ff
        /*0198*/ 	.word	0x00000048
        /*019c*/ 	.short	0x0100
        /*019e*/ 	.byte	0x08
	.zero		1


	//   ....[19]....
        /*01a0*/ 	.word	0x00000380
        /*01a4*/ 	.word	0x000000ff
        /*01a8*/ 	.word	0x000000b8
        /*01ac*/ 	.short	0x0100
        /*01ae*/ 	.byte	0x08
	.zero		1


	//   ....[20]....
        /*01b0*/ 	.word	0x00000390
        /*01b4*/ 	.word	0x000000ff
        /*01b8*/ 	.word	0x00000050
        /*01bc*/ 	.short	0x0100
        /*01be*/ 	.byte	0x08
	.zero		1


	//   ....[21]....
        /*01c0*/ 	.word	0x000003a0
        /*01c4*/ 	.word	0x000000ff
        /*01c8*/ 	.word	0x000000c0
        /*01cc*/ 	.short	0x0100
        /*01ce*/ 	.byte	0x08
	.zero		1


	//   ....[22]....
        /*01d0*/ 	.word	0x000003b0
        /*01d4*/ 	.word	0x000000ff
        /*01d8*/ 	.word	0x00000058
        /*01dc*/ 	.short	0x0100
        /*01de*/ 	.byte	0x08
	.zero		1


	//   ....[23]....
        /*01e0*/ 	.word	0x000003c0
        /*01e4*/ 	.word	0x000000ff
        /*01e8*/ 	.word	0x000000c8
        /*01ec*/ 	.short	0x0100
        /*01ee*/ 	.byte	0x08
	.zero		1


	//   ....[24]....
        /*01f0*/ 	.word	0x000003d0
        /*01f4*/ 	.word	0x000000ff
        /*01f8*/ 	.word	0x00000060
        /*01fc*/ 	.short	0x0100
        /*01fe*/ 	.byte	0x08
	.zero		1


	//   ....[25]....
        /*0200*/ 	.word	0x000003e0
        /*0204*/ 	.word	0x000000ff
        /*0208*/ 	.word	0x000000d0
        /*020c*/ 	.short	0x0100
        /*020e*/ 	.byte	0x08
	.zero		1


	//   ....[26]....
        /*0210*/ 	.word	0x000003f0
        /*0214*/ 	.word	0x000000ff
        /*0218*/ 	.word	0x00000068
        /*021c*/ 	.short	0x0100
        /*021e*/ 	.byte	0x08
	.zero		1


	//   ....[27]....
        /*0220*/ 	.word	0x00000400
        /*0224*/ 	.word	0x000000ff
        /*0228*/ 	.word	0x000000d8
        /*022c*/ 	.short	0x0100
        /*022e*/ 	.byte	0x08
	.zero		1


	//   ....[28]....
        /*0230*/ 	.word	0x00000690
        /*0234*/ 	.word	0x000000ff
        /*0238*/ 	.word	0x000000f0
        /*023c*/ 	.short	0x0100
        /*023e*/ 	.byte	0x06
	.zero		1


	//   ....[29]....
        /*0240*/ 	.word	0x000006f0
        /*0244*/ 	.word	0x000000ff
        /*0248*/ 	.word	0x000000f8
        /*024c*/ 	.short	0x0100
        /*024e*/ 	.byte	0x06
	.zero		1


	//   ....[30]....
        /*0250*/ 	.word	0x00001660
        /*0254*/ 	.word	0x000000ff
        /*0258*/ 	.word	0x00000000
        /*025c*/ 	.short	0x010a
        /*025e*/ 	.byte	0x06
	.zero		1


	//   ....[31]....
        /*0260*/ 	.word	0x000016a0
        /*0264*/ 	.word	0x000000ff
        /*0268*/ 	.word	0x00000000
        /*026c*/ 	.short	0x010a
        /*026e*/ 	.byte	0x06
	.zero		1


	//   ....[32]....
        /*0270*/ 	.word	0x00001fd0
        /*0274*/ 	.word	0x000000ff
        /*0278*/ 	.word	0x00000000
        /*027c*/ 	.short	0x010a
        /*027e*/ 	.byte	0x0c
	.zero		1


	//   ....[33]....
        /*0280*/ 	.word	0x00002010
        /*0284*/ 	.word	0x000000ff
        /*0288*/ 	.word	0x00000000
        /*028c*/ 	.short	0x010a
        /*028e*/ 	.byte	0x0c
	.zero		1


	//   ....[34]....
        /*0290*/ 	.word	0x00002640
        /*0294*/ 	.word	0x000000ff
        /*0298*/ 	.word	0x00000000
        /*029c*/ 	.short	0x0101
        /*029e*/ 	.byte	0x08
	.zero		1


	//   ....[35]....
        /*02a0*/ 	.word	0x00002ca0
        /*02a4*/ 	.word	0x000000ff
        /*02a8*/ 	.word	0x00000000
        /*02ac*/ 	.short	0x0101
        /*02ae*/ 	.byte	0x08
	.zero		1


	//   ....[36]....
        /*02b0*/ 	.word	0x00008640
        /*02b4*/ 	.word	0x00000013
        /*02b8*/ 	.word	0x00000070
        /*02bc*/ 	.short	0x010a
        /*02be*/ 	.byte	0x3f
	.zero		1


	//   ....[37]....
        /*02c0*/ 	.word	0x000089d0
        /*02c4*/ 	.word	0x00000008
        /*02c8*/ 	.word	0x000000f8
        /*02cc*/ 	.short	0x0101
        /*02ce*/ 	.byte	0x3f
	.zero		1


	//   ....[38]....
        /*02d0*/ 	.word	0x000090e0
        /*02d4*/ 	.word	0x00000006
        /*02d8*/ 	.word	0x00000000
        /*02dc*/ 	.short	0x010a
        /*02de*/ 	.byte	0x3f
	.zero		1


	//   ....[39]....
        /*02e0*/ 	.word	0x00009160
        /*02e4*/ 	.word	0x00000007
        /*02e8*/ 	.word	0x00000000
        /*02ec*/ 	.short	0x010a
        /*02ee*/ 	.byte	0x3f
	.zero		1


	//   ....[40]....
        /*02f0*/ 	.word	0x000091f0
        /*02f4*/ 	.word	0x00000006
        /*02f8*/ 	.word	0x00000000
        /*02fc*/ 	.short	0x010a
        /*02fe*/ 	.byte	0x3f
	.zero		1


	//   ....[41]....
        /*0300*/ 	.word	0x00009280
        /*0304*/ 	.word	0x00000009
        /*0308*/ 	.word	0x00000000
        /*030c*/ 	.short	0x010a
        /*030e*/ 	.byte	0x3f
	.zero		1


	//   ....[42]....
        /*0310*/ 	.word	0x00009310
        /*0314*/ 	.word	0x00000006
        /*0318*/ 	.word	0x00000000
        /*031c*/ 	.short	0x010a
        /*031e*/ 	.byte	0x3f
	.zero		1


	//   ....[43]....
        /*0320*/ 	.word	0x000093a0
        /*0324*/ 	.word	0x00000009
        /*0328*/ 	.word	0x00000000
        /*032c*/ 	.short	0x010a
        /*032e*/ 	.byte	0x3f
	.zero		1


	//   ....[44]....
        /*0330*/ 	.word	0x00009430
        /*0334*/ 	.word	0x00000006
        /*0338*/ 	.word	0x00000000
        /*033c*/ 	.short	0x010a
        /*033e*/ 	.byte	0x3f
	.zero		1


	//   ....[45]....
        /*0340*/ 	.word	0x000094c0
        /*0344*/ 	.word	0x00000009
        /*0348*/ 	.word	0x00000000
        /*034c*/ 	.short	0x010a
        /*034e*/ 	.byte	0x3f
	.zero		1


	//   ....[46]....
        /*0350*/ 	.word	0x00009550
        /*0354*/ 	.word	0x00000006
        /*0358*/ 	.word	0x00000000
        /*035c*/ 	.short	0x010a
        /*035e*/ 	.byte	0x3f
	.zero		1


	//   ....[47]....
        /*0360*/ 	.word	0x000095e0
        /*0364*/ 	.word	0x00000009
        /*0368*/ 	.word	0x00000000
        /*036c*/ 	.short	0x010a
        /*036e*/ 	.byte	0x3f
	.zero		1


	//   ....[48]....
        /*0370*/ 	.word	0x00009670
        /*0374*/ 	.word	0x00000006
        /*0378*/ 	.word	0x00000000
        /*037c*/ 	.short	0x010a
        /*037e*/ 	.byte	0x3f
	.zero		1


	//   ....[49]....
        /*0380*/ 	.word	0x00009700
        /*0384*/ 	.word	0x00000009
        /*0388*/ 	.word	0x00000000
        /*038c*/ 	.short	0x010a
        /*038e*/ 	.byte	0x3f
	.zero		1


	//   ....[50]....
        /*0390*/ 	.word	0x00009790
        /*0394*/ 	.word	0x00000006
        /*0398*/ 	.word	0x00000000
        /*039c*/ 	.short	0x010a
        /*039e*/ 	.byte	0x3f
	.zero		1


	//   ....[51]....
        /*03a0*/ 	.word	0x00009820
        /*03a4*/ 	.word	0x00000003
        /*03a8*/ 	.word	0x00000000
        /*03ac*/ 	.short	0x010a
        /*03ae*/ 	.byte	0x3f
	.zero		1


	//   ....[52]....
        /*03b0*/ 	.word	0x00009890
        /*03b4*/ 	.word	0x0000000b
        /*03b8*/ 	.word	0x00000000
        /*03bc*/ 	.short	0x010a
        /*03be*/ 	.byte	0x3f
	.zero		1


	//   ....[53]....
        /*03c0*/ 	.word	0x000098f0
        /*03c4*/ 	.word	0x0000008c
        /*03c8*/ 	.word	0x00000000
        /*03cc*/ 	.short	0x010a
        /*03ce*/ 	.byte	0x3f
	.zero		1


	//   ....[54]....
        /*03d0*/ 	.word	0x000099c0
        /*03d4*/ 	.word	0x00000013
        /*03d8*/ 	.word	0x00000070
        /*03dc*/ 	.short	0x010a
        /*03de*/ 	.byte	0x3f
	.zero		1


	//   ....[55]....
        /*03e0*/ 	.word	0x00009aa0
        /*03e4*/ 	.word	0x00000006
        /*03e8*/ 	.word	0x00000000
        /*03ec*/ 	.short	0x010a
        /*03ee*/ 	.byte	0x3f
	.zero		1


	//   ....[56]....
        /*03f0*/ 	.word	0x00009af0
        /*03f4*/ 	.word	0x00000007
        /*03f8*/ 	.word	0x00000000
        /*03fc*/ 	.short	0x010a
        /*03fe*/ 	.byte	0x3f
	.zero		1


	//   ....[57]....
        /*0400*/ 	.word	0x00009b40
        /*0404*/ 	.word	0x00000006
        /*0408*/ 	.word	0x00000000
        /*040c*/ 	.short	0x010a
        /*040e*/ 	.byte	0x3f
	.zero		1


	//   ....[58]....
        /*0410*/ 	.word	0x00009b90
        /*0414*/ 	.word	0x00000009
        /*0418*/ 	.word	0x00000000
        /*041c*/ 	.short	0x010a
        /*041e*/ 	.byte	0x3f
	.zero		1


	//   ....[59]....
        /*0420*/ 	.word	0x00009be0
        /*0424*/ 	.word	0x00000006
        /*0428*/ 	.word	0x00000000
        /*042c*/ 	.short	0x010a
        /*042e*/ 	.byte	0x3f
	.zero		1


	//   ....[60]....
        /*0430*/ 	.word	0x00009c30
        /*0434*/ 	.word	0x00000009
        /*0438*/ 	.word	0x00000000
        /*043c*/ 	.short	0x010a
        /*043e*/ 	.byte	0x3f
	.zero		1


	//   ....[61]....
        /*0440*/ 	.word	0x00009c80
        /*0444*/ 	.word	0x00000006
        /*0448*/ 	.word	0x00000000
        /*044c*/ 	.short	0x010a
        /*044e*/ 	.byte	0x3f
	.zero		1


	//   ....[62]....
        /*0450*/ 	.word	0x00009cd0
        /*0454*/ 	.word	0x00000009
        /*0458*/ 	.word	0x00000000
        /*045c*/ 	.short	0x010a
        /*045e*/ 	.byte	0x3f
	.zero		1


	//   ....[63]....
        /*0460*/ 	.word	0x00009d20
        /*0464*/ 	.word	0x00000006
        /*0468*/ 	.word	0x00000000
        /*046c*/ 	.short	0x010a
        /*046e*/ 	.byte	0x3f
	.zero		1


	//   ....[64]....
        /*0470*/ 	.word	0x00009d70
        /*0474*/ 	.word	0x00000009
        /*0478*/ 	.word	0x00000000
        /*047c*/ 	.short	0x010a
        /*047e*/ 	.byte	0x3f
	.zero		1


	//   ....[65]....
        /*0480*/ 	.word	0x00009dc0
        /*0484*/ 	.word	0x00000006
        /*0488*/ 	.word	0x00000000
        /*048c*/ 	.short	0x010a
        /*048e*/ 	.byte	0x3f
	.zero		1


	//   ....[66]....
        /*0490*/ 	.word	0x00009e10
        /*0494*/ 	.word	0x00000009
        /*0498*/ 	.word	0x00000000
        /*049c*/ 	.short	0x010a
        /*049e*/ 	.byte	0x3f
	.zero		1


	//   ....[67]....
        /*04a0*/ 	.word	0x00009e60
        /*04a4*/ 	.word	0x00000006
        /*04a8*/ 	.word	0x00000000
        /*04ac*/ 	.short	0x010a
        /*04ae*/ 	.byte	0x3f
	.zero		1


	//----- nvinfo : EIATTR_NUM_MBARRIERS
	.align		4
.L_28:
        /*04b0*/ 	.byte	0x03, 0x38
        /*04b2*/ 	.short	0x001e


	//----- nvinfo : EIATTR_EXIT_INSTR_OFFSETS
	.align		4
        /*04b4*/ 	.byte	0x04, 0x1c
        /*04b6*/ 	.short	(.L_30 - .L_29)


	//   ....[0]....
.L_29:
        /*04b8*/ 	.word	0x00000740


	//   ....[1]....
        /*04bc*/ 	.word	0x00001000


	//   ....[2]....
        /*04c0*/ 	.word	0x00007cb0


	//   ....[3]....
        /*04c4*/ 	.word	0x000082e0


	//   ....[4]....
        /*04c8*/ 	.word	0x00009870


	//----- nvinfo : EIATTR_MAX_THREADS
	.align		4
.L_30:
        /*04cc*/ 	.byte	0x04, 0x05
        /*04ce*/ 	.short	(.L_32 - .L_31)
.L_31:
        /*04d0*/ 	.word	0x00000180
        /*04d4*/ 	.word	0x00000001
        /*04d8*/ 	.word	0x00000001


	//----- nvinfo : EIATTR_CRS_STACK_SIZE
	.align		4
.L_32:
        /*04dc*/ 	.byte	0x04, 0x1e
        /*04de*/ 	.short	(.L_34 - .L_33)
.L_33:
        /*04e0*/ 	.word	0x00000000


	//----- nvinfo : EIATTR_CBANK_PARAM_SIZE
	.align		4
.L_34:
        /*04e4*/ 	.byte	0x03, 0x19
        /*04e6*/ 	.short	0x0470


	//----- nvinfo : EIATTR_PARAM_CBANK
	.align		4
        /*04e8*/ 	.byte	0x04, 0x0a
        /*04ea*/ 	.short	(.L_36 - .L_35)
	.align		4
.L_35:
        /*04ec*/ 	.word	index@(.nv.constant0._ZN7cutlass13device_kernelINS_4gemm6kernel13GemmUniversalIN4cute5tupleIJiiiiEEENS1_10collective13CollectiveMmaINS1_37MainloopSm90TmaGmmaWarpSpecializedFP8ILi14ENS5_IJNS4_1CILi1EEESB_SB_EEENS1_35KernelTmaWarpSpecializedCooperativeEEENS5_IJNSA_ILi128EEESF_NSA_ILi64EEEEEENS_12float_e4m3_tENS5_IJlSB_lEEESI_SJ_NS4_8TiledMMAINS4_8MMA_AtomIJNS4_4SM904GMMA31MMA_64x128x32_F32E4M3E4M3_SS_TNILNSN_7ScaleInE1ELSP_1EEEEEENS4_6LayoutINS5_IJNSA_ILi2EEESB_SB_EEENS5_IJSB_NSA_ILi0EEESV_EEEEENS5_IJNS4_10UnderscoreESY_SY_EEEEENS4_13SM90_TMA_LOADENS4_14ComposedLayoutINS4_7SwizzleILi2ELi4ELi3EEENS4_18smem_ptr_flag_bitsILi8EEENSS_INS5_IJNSA_ILi8EEESG_EEENS5_IJSG_SB_EEEEEEEvNS4_8identityES11_S1B_vS1C_EENS_8epilogue10collective6detail29Sm90TmaWarpSpecializedAdapterINS1F_15DefaultEpilogueISI_SJ_SJ_NS1E_6thread17LinearCombinationISI_Li1EffLNS1J_9ScaleType4KindE0ELNS_15FloatRoundStyleE2ESI_EENS1_15EpilogueDefaultEEEEEvvEEEEvNT_6ParamsE)
        /*04f0*/ 	.short	0x0210
        /*04f2*/ 	.short	0x0470


	//----- nvinfo : EIATTR_SW_WAR
	.align		4
.L_36:
        /*04f4*/ 	.byte	0x04, 0x36
        /*04f6*/ 	.short	(.L_38 - .L_37)
.L_37:
        /*04f8*/ 	.word	0x00000008
.L_38:


//--------------------- .nv.callgraph             --------------------------
	.section	.nv.callgraph,"",@"SHT_CUDA_CALLGRAPH"
	.align	4
	.sectionentsize	8
	.align		4
        /*0000*/ 	.word	0x00000000
	.align		4
        /*0004*/ 	.word	0xffffffff
	.align		4
        /*0008*/ 	.word	0x00000000
	.align		4
        /*000c*/ 	.word	0xfffffffe
	.align		4
        /*0010*/ 	.word	0x00000000
	.align		4
        /*0014*/ 	.word	0xfffffffd
	.align		4
        /*0018*/ 	.word	0x00000000
	.align		4
        /*001c*/ 	.word	0xfffffffc


//--------------------- .nv.constant4             --------------------------
	.section	.nv.constant4,"a",@progbits
	.align	8
	.align		8
.nv.constant4:
        /*0000*/ 	.dword	_ZN40_INTERNAL_bede275d_4_k_cu_d33ee445_241754cuda3std3__45__cpo5beginE
	.align		8
        /*0008*/ 	.dword	_ZN40_INTERNAL_bede275d_4_k_cu_d33ee445_241754cuda3std3__45__cpo3endE
	.align		8
        /*0010*/ 	.dword	_ZN40_INTERNAL_bede275d_4_k_cu_d33ee445_241754cuda3std3__45__cpo6cbeginE
	.align		8
        /*0018*/ 	.dword	_ZN40_INTERNAL_bede275d_4_k_cu_d33ee445_241754cuda3std3__45__cpo4cendE
	.align		8
        /*0020*/ 	.dword	_ZN40_INTERNAL_bede275d_4_k_cu_d33ee445_241754cuda3std3__442_GLOBAL__N__bede275d_4_k_cu_d33ee445_241756ignoreE
	.align		8
        /*0028*/ 	.dword	_ZN40_INTERNAL_bede275d_4_k_cu_d33ee445_241754cuda3std3__419piecewise_constructE
	.align		8
        /*0030*/ 	.dword	_ZN40_INTERNAL_bede275d_4_k_cu_d33ee445_241754cuda3std3__48in_placeE
	.align		8
        /*0038*/ 	.dword	_ZN40_INTERNAL_bede275d_4_k_cu_d33ee445_241754cuda3std6ranges3__45__cpo4swapE
	.align		8
        /*0040*/ 	.dword	_ZN40_INTERNAL_bede275d_4_k_cu_d33ee445_241754cuda3std6ranges3__45__cpo9iter_moveE
	.align		8
        /*0048*/ 	.dword	_ZN40_INTERNAL_bede275d_4_k_cu_d33ee445_241754cute7productE
	.align		8
        /*0050*/ 	.dword	_ZN40_INTERNAL_bede275d_4_k_cu_d33ee445_241754cute1_E


//--------------------- .text._ZN7cutlass13device_kernelINS_4gemm6kernel13GemmUniversalIN4cute5tupleIJiiiiEEENS1_10collective13CollectiveMmaINS1_37MainloopSm90TmaGmmaWarpSpecializedFP8ILi14ENS5_IJNS4_1CILi1EEESB_SB_EEENS1_35KernelTmaWarpSpecializedCooperativeEEENS5_IJNSA_ILi128EEESF_NSA_ILi64EEEEEENS_12float_e4m3_tENS5_IJlSB_lEEESI_SJ_NS4_8TiledMMAINS4_8MMA_AtomIJNS4_4SM904GMMA31MMA_64x128x32_F32E4M3E4M3_SS_TNILNSN_7ScaleInE1ELSP_1EEEEEENS4_6LayoutINS5_IJNSA_ILi2EEESB_SB_EEENS5_IJSB_NSA_ILi0EEESV_EEEEENS5_IJNS4_10UnderscoreESY_SY_EEEEENS4_13SM90_TMA_LOADENS4_14ComposedLayoutINS4_7SwizzleILi2ELi4ELi3EEENS4_18smem_ptr_flag_bitsILi8EEENSS_INS5_IJNSA_ILi8EEESG_EEENS5_IJSG_SB_EEEEEEEvNS4_8identityES11_S1B_vS1C_EENS_8epilogue10collective6detail29Sm90TmaWarpSpecializedAdapterINS1F_15DefaultEpilogueISI_SJ_SJ_NS1E_6thread17LinearCombinationISI_Li1EffLNS1J_9ScaleType4KindE0ELNS_15FloatRoundStyleE2ESI_EENS1_15EpilogueDefaultEEEEEvvEEEEvNT_6ParamsE --------------------------
	.section	.text._ZN7cutlass13device_kernelINS_4gemm6kernel13GemmUniversalIN4cute5tupleIJiiiiEEENS1_10collective13CollectiveMmaINS1_37MainloopSm90TmaGmmaWarpSpecializedFP8ILi14ENS5_IJNS4_1CILi1EEESB_SB_EEENS1_35KernelTmaWarpSpecializedCooperativeEEENS5_IJNSA_ILi128EEESF_NSA_ILi64EEEEEENS_12float_e4m3_tENS5_IJlSB_lEEESI_SJ_NS4_8TiledMMAINS4_8MMA_AtomIJNS4_4SM904GMMA31MMA_64x128x32_F32E4M3E4M3_SS_TNILNSN_7ScaleInE1ELSP_1EEEEEENS4_6LayoutINS5_IJNSA_ILi2EEESB_SB_EEENS5_IJSB_NSA_ILi0EEESV_EEEEENS5_IJNS4_10UnderscoreESY_SY_EEEEENS4_13SM90_TMA_LOADENS4_14ComposedLayoutINS4_7SwizzleILi2ELi4ELi3EEENS4_18smem_ptr_flag_bitsILi8EEENSS_INS5_IJNSA_ILi8EEESG_EEENS5_IJSG_SB_EEEEEEEvNS4_8identityES11_S1B_vS1C_EENS_8epilogue10collective6detail29Sm90TmaWarpSpecializedAdapterINS1F_15DefaultEpilogueISI_SJ_SJ_NS1E_6thread17LinearCombinationISI_Li1EffLNS1J_9ScaleType4KindE0ELNS_15FloatRoundStyleE2ESI_EENS1_15EpilogueDefaultEEEEEvvEEEEvNT_6ParamsE,"ax",@progbits
	.align	128
.text._ZN7cutlass13device_kernelINS_4gemm6kernel13GemmUniversalIN4cute5tupleIJiiiiEEENS1_10collective13CollectiveMmaINS1_37MainloopSm90TmaGmmaWarpSpecializedFP8ILi14ENS5_IJNS4_1CILi1EEESB_SB_EEENS1_35KernelTmaWarpSpecializedCooperativeEEENS5_IJNSA_ILi128EEESF_NSA_ILi64EEEEEENS_12float_e4m3_tENS5_IJlSB_lEEESI_SJ_NS4_8TiledMMAINS4_8MMA_AtomIJNS4_4SM904GMMA31MMA_64x128x32_F32E4M3E4M3_SS_TNILNSN_7ScaleInE1ELSP_1EEEEEENS4_6LayoutINS5_IJNSA_ILi2EEESB_SB_EEENS5_IJSB_NSA_ILi0EEESV_EEEEENS5_IJNS4_10UnderscoreESY_SY_EEEEENS4_13SM90_TMA_LOADENS4_14ComposedLayoutINS4_7SwizzleILi2ELi4ELi3EEENS4_18smem_ptr_flag_bitsILi8EEENSS_INS5_IJNSA_ILi8EEESG_EEENS5_IJSG_SB_EEEEEEEvNS4_8identityES11_S1B_vS1C_EENS_8epilogue10collective6detail29Sm90TmaWarpSpecializedAdapterINS1F_15DefaultEpilogueISI_SJ_SJ_NS1E_6thread17LinearCombinationISI_Li1EffLNS1J_9ScaleType4KindE0ELNS_15FloatRoundStyleE2ESI_EENS1_15EpilogueDefaultEEEEEvvEEEEvNT_6ParamsE:
        .type           _ZN7cutlass13device_kernelINS_4gemm6kernel13GemmUniversalIN4cute5tupleIJiiiiEEENS1_10collective13CollectiveMmaINS1_37MainloopSm90TmaGmmaWarpSpecializedFP8ILi14ENS5_IJNS4_1CILi1EEESB_SB_EEENS1_35KernelTmaWarpSpecializedCooperativeEEENS5_IJNSA_ILi128EEESF_NSA_ILi64EEEEEENS_12float_e4m3_tENS5_IJlSB_lEEESI_SJ_NS4_8TiledMMAINS4_8MMA_AtomIJNS4_4SM904GMMA31MMA_64x128x32_F32E4M3E4M3_SS_TNILNSN_7ScaleInE1ELSP_1EEEEEENS4_6LayoutINS5_IJNSA_ILi2EEESB_SB_EEENS5_IJSB_NSA_ILi0EEESV_EEEEENS5_IJNS4_10UnderscoreESY_SY_EEEEENS4_13SM90_TMA_LOADENS4_14ComposedLayoutINS4_7SwizzleILi2ELi4ELi3EEENS4_18smem_ptr_flag_bitsILi8EEENSS_INS5_IJNSA_ILi8EEESG_EEENS5_IJSG_SB_EEEEEEEvNS4_8identityES11_S1B_vS1C_EENS_8epilogue10collective6detail29Sm90TmaWarpSpecializedAdapterINS1F_15DefaultEpilogueISI_SJ_SJ_NS1E_6thread17LinearCombinationISI_Li1EffLNS1J_9ScaleType4KindE0ELNS_15FloatRoundStyleE2ESI_EENS1_15EpilogueDefaultEEEEEvvEEEEvNT_6ParamsE,@function
        .size           _ZN7cutlass13device_kernelINS_4gemm6kernel13GemmUniversalIN4cute5tupleIJiiiiEEENS1_10collective13CollectiveMmaINS1_37MainloopSm90TmaGmmaWarpSpecializedFP8ILi14ENS5_IJNS4_1CILi1EEESB_SB_EEENS1_35KernelTmaWarpSpecializedCooperativeEEENS5_IJNSA_ILi128EEESF_NSA_ILi64EEEEEENS_12float_e4m3_tENS5_IJlSB_lEEESI_SJ_NS4_8TiledMMAINS4_8MMA_AtomIJNS4_4SM904GMMA31MMA_64x128x32_F32E4M3E4M3_SS_TNILNSN_7ScaleInE1ELSP_1EEEEEENS4_6LayoutINS5_IJNSA_ILi2EEESB_SB_EEENS5_IJSB_NSA_ILi0EEESV_EEEEENS5_IJNS4_10UnderscoreESY_SY_EEEEENS4_13SM90_TMA_LOADENS4_14ComposedLayoutINS4_7SwizzleILi2ELi4ELi3EEENS4_18smem_ptr_flag_bitsILi8EEENSS_INS5_IJNSA_ILi8EEESG_EEENS5_IJSG_SB_EEEEEEEvNS4_8identityES11_S1B_vS1C_EENS_8epilogue10collective6detail29Sm90TmaWarpSpecializedAdapterINS1F_15DefaultEpilogueISI_SJ_SJ_NS1E_6thread17LinearCombinationISI_Li1EffLNS1J_9ScaleType4KindE0ELNS_15FloatRoundStyleE2ESI_EENS1_15EpilogueDefaultEEEEEvvEEEEvNT_6ParamsE,(.L_x_222 - _ZN7cutlass13device_kernelINS_4gemm6kernel13GemmUniversalIN4cute5tupleIJiiiiEEENS1_10collective13CollectiveMmaINS1_37MainloopSm90TmaGmmaWarpSpecializedFP8ILi14ENS5_IJNS4_1CILi1EEESB_SB_EEENS1_35KernelTmaWarpSpecializedCooperativeEEENS5_IJNSA_ILi128EEESF_NSA_ILi64EEEEEENS_12float_e4m3_tENS5_IJlSB_lEEESI_SJ_NS4_8TiledMMAINS4_8MMA_AtomIJNS4_4SM904GMMA31MMA_64x128x32_F32E4M3E4M3_SS_TNILNSN_7ScaleInE1ELSP_1EEEEEENS4_6LayoutINS5_IJNSA_ILi2EEESB_SB_EEENS5_IJSB_NSA_ILi0EEESV_EEEEENS5_IJNS4_10UnderscoreESY_SY_EEEEENS4_13SM90_TMA_LOADENS4_14ComposedLayoutINS4_7SwizzleILi2ELi4ELi3EEENS4_18smem_ptr_flag_bitsILi8EEENSS_INS5_IJNSA_ILi8EEESG_EEENS5_IJSG_SB_EEEEEEEvNS4_8identityES11_S1B_vS1C_EENS_8epilogue10collective6detail29Sm90TmaWarpSpecializedAdapterINS1F_15DefaultEpilogueISI_SJ_SJ_NS1E_6thread17LinearCombinationISI_Li1EffLNS1J_9ScaleType4KindE0ELNS_15FloatRoundStyleE2ESI_EENS1_15EpilogueDefaultEEEEEvvEEEEvNT_6ParamsE)
        .other          _ZN7cutlass13device_kernelINS_4gemm6kernel13GemmUniversalIN4cute5tupleIJiiiiEEENS1_10collective13CollectiveMmaINS1_37MainloopSm90TmaGmmaWarpSpecializedFP8ILi14ENS5_IJNS4_1CILi1EEESB_SB_EEENS1_35KernelTmaWarpSpecializedCooperativeEEENS5_IJNSA_ILi128EEESF_NSA_ILi64EEEEEENS_12float_e4m3_tENS5_IJlSB_lEEESI_SJ_NS4_8TiledMMAINS4_8MMA_AtomIJNS4_4SM904GMMA31MMA_64x128x32_F32E4M3E4M3_SS_TNILNSN_7ScaleInE1ELSP_1EEEEEENS4_6LayoutINS5_IJNSA_ILi2EEESB_SB_EEENS5_IJSB_NSA_ILi0EEESV_EEEEENS5_IJNS4_10UnderscoreESY_SY_EEEEENS4_13SM90_TMA_LOADENS4_14ComposedLayoutINS4_7SwizzleILi2ELi4ELi3EEENS4_18smem_ptr_flag_bitsILi8EEENSS_INS5_IJNSA_ILi8EEESG_EEENS5_IJSG_SB_EEEEEEEvNS4_8identityES11_S1B_vS1C_EENS_8epilogue10collective6detail29Sm90TmaWarpSpecializedAdapterINS1F_15DefaultEpilogueISI_SJ_SJ_NS1E_6thread17LinearCombinationISI_Li1EffLNS1J_9ScaleType4KindE0ELNS_15FloatRoundStyleE2ESI_EENS1_15EpilogueDefaultEEEEEvvEEEEvNT_6ParamsE,@"STO_CUDA_ENTRY STV_DEFAULT"
_ZN7cutlass13device_kernelINS_4gemm6kernel13GemmUniversalIN4cute5tupleIJiiiiEEENS1_10collective13CollectiveMmaINS1_37MainloopSm90TmaGmmaWarpSpecializedFP8ILi14ENS5_IJNS4_1CILi1EEESB_SB_EEENS1_35KernelTmaWarpSpecializedCooperativeEEENS5_IJNSA_ILi128EEESF_NSA_ILi64EEEEEENS_12float_e4m3_tENS5_IJlSB_lEEESI_SJ_NS4_8TiledMMAINS4_8MMA_AtomIJNS4_4SM904GMMA31MMA_64x128x32_F32E4M3E4M3_SS_TNILNSN_7ScaleInE1ELSP_1EEEEEENS4_6LayoutINS5_IJNSA_ILi2EEESB_SB_EEENS5_IJSB_NSA_ILi0EEESV_EEEEENS5_IJNS4_10UnderscoreESY_SY_EEEEENS4_13SM90_TMA_LOADENS4_14ComposedLayoutINS4_7SwizzleILi2ELi4ELi3EEENS4_18smem_ptr_flag_bitsILi8EEENSS_INS5_IJNSA_ILi8EEESG_EEENS5_IJSG_SB_EEEEEEEvNS4_8identityES11_S1B_vS1C_EENS_8epilogue10collective6detail29Sm90TmaWarpSpecializedAdapterINS1F_15DefaultEpilogueISI_SJ_SJ_NS1E_6thread17LinearCombinationISI_Li1EffLNS1J_9ScaleType4KindE0ELNS_15FloatRoundStyleE2ESI_EENS1_15EpilogueDefaultEEEEEvvEEEEvNT_6ParamsE:
[----:B------:R-:W-:Y:S01]  /*0000*/  LDC R1, c[0x0][0x28] ;  /* 0x00000a00ff017b82 */ /* 0x000fe20000000800 */
[----:B------:R-:W0:Y:S01]  /*0010*/  S2R R0, SR_TID.X ;  /* 0x0000000000007919 */ /* 0x000e220000002100 */
[----:B------:R-:W-:Y:S01]  /*0020*/  ELECT P0, URZ, PT ;  /* 0x00000000003f782f */ /* 0x000fe20003800000 */
[----:B------:R-:W-:Y:S01]  /*0030*/  BSSY B0, `(.L_x_0) ;  /* 0x000000f000007945 */ /* 0x000fe20003800000 */
[--C-:B0-----:R-:W-:Y:S02]  /*0040*/  SHF.R.U32.HI R2, RZ, 0x5, R0.reuse ;  /* 0x00000005ff027819 */ /* 0x101fe40000011600 */
[----:B------:R-:W-:-:S03]  /*0050*/  SHF.R.U32.HI R3, RZ, 0x7, R0 ;  /* 0x00000007ff037819 */ /* 0x000fc60000011600 */
[----:B------:R-:W0:Y:S04]  /*0060*/  SHFL.IDX PT, R5, R2, RZ, 0x1f ;  /* 0x00001fff02057589 */ /* 0x000e2800000e0000 */
[----:B------:R1:W2:Y:S01]  /*0070*/  SHFL.IDX PT, R6, R3, RZ, 0x1f ;  /* 0x00001fff03067589 */ /* 0x0002a200000e0000 */
[----:B0-----:R-:W-:-:S13]  /*0080*/  ISETP.NE.OR P0, PT, R5, RZ, !P0 ;  /* 0x000000ff0500720c */ /* 0x001fda0004705670 */
[----:B-12---:R-:W-:Y:S05]  /*0090*/  @P0 BRA `(.L_x_1) ;  /* 0x0000000000200947 */ /* 0x006fea0003800000 */
[----:B------:R-:W-:Y:S02]  /*00a0*/  ULDC.64 UR4, c[0x0][0x198] ;  /* 0x0000660000047ab9 */ /* 0x000fe40000000a00 */
[----:B------:R-:W-:Y:S02]  /*00b0*/  UIADD3 UR6, UP0, UR4, 0xf0, URZ ;  /* 0x000000f004067890 */ /* 0x000fe4000ff1e03f */
[----:B------:R-:W-:Y:S02]  /*00c0*/  UIADD3 UR4, UP1, UR4, 0x1f0, URZ ;  /* 0x000001f004047890 */ /* 0x000fe4000ff3e03f */
[----:B------:R-:W-:Y:S02]  /*00d0*/  UIADD3.X UR7, URZ, UR5, URZ, UP0, !UPT ;  /* 0x000000053f077290 */ /* 0x000fe400087fe43f */
[----:B------:R-:W-:-:S07]  /*00e0*/  UIADD3.X UR5, URZ, UR5, URZ, UP1, !UPT ;  /* 0x000000053f057290 */ /* 0x000fce0008ffe43f */
[----:B------:R0:W-:Y:S02]  /*00f0*/  UTMACCTL.PF [UR6] ;  /* 0x00000000060079b9 */ /* 0x0001e40008040000 */
[----:B------:R0:W-:Y:S02]  /*0100*/  UTMACCTL.PF [UR4] ;  /* 0x00000000040079b9 */ /* 0x0001e40008040000 */
[----:B0-----:R-:W-:Y:S01]  /*0110*/  NOP ;  /* 0x0000000000007918 */ /* 0x001fe20000000000 */
.L_x_1:
[----:B------:R-:W-:Y:S05]  /*0120*/  BSYNC B0 ;  /* 0x0000000000007941 */ /* 0x000fea0003800000 */
.L_x_0:
[----:B------:R-:W0:Y:S02]  /*0130*/  SHFL.IDX PT, R3, R2, RZ, 0x1f ;  /* 0x00001fff02037589 */ /* 0x000e2400000e0000 */
[----:B0-----:R-:W-:-:S13]  /*0140*/  ISETP.NE.AND P0, PT, R3, RZ, PT ;  /* 0x000000ff0300720c */ /* 0x001fda0003f05270 */
[----:B------:R-:W-:Y:S05]  /*0150*/  @P0 BRA `(.L_x_2) ;  /* 0x0000000000b40947 */ /* 0x000fea0003800000 */
[----:B------:R-:W-:Y:S01]  /*0160*/  ELECT P0, URZ, PT ;  /* 0x00000000003f782f */ /* 0x000fe20003800000 */
[----:B------:R-:W-:-:S12]  /*0170*/  BSSY B0, `(.L_x_2) ;  /* 0x000002b000007945 */ /* 0x000fd80003800000 */
[----:B------:R-:W-:Y:S05]  /*0180*/  @!P0 BRA `(.L_x_3) ;  /* 0x0000000000a48947 */ /* 0x000fea0003800000 */
[----:B------:R-:W0:Y:S01]  /*0190*/  S2UR UR8, SR_CgaCtaId ;  /* 0x00000000000879c3 */ /* 0x000e220000008800 */
[----:B------:R-:W-:Y:S01]  /*01a0*/  UMOV UR4, 0x400 ;  /* 0x0000040000047882 */ /* 0x000fe20000000000 */
[----:B------:R-:W-:Y:S01]  /*01b0*/  UMOV UR5, 0x1 ;  /* 0x0000000100057882 */ /* 0x000fe20000000000 */
[----:B------:R-:W-:Y:S02]  /*01c0*/  UMOV UR6, 0x100 ;  /* 0x0000010000067882 */ /* 0x000fe40000000000 */
[----:B------:R-:W-:-:S04]  /*01d0*/  UIADD3 UR6, -UR6, 0x100000, URZ ;  /* 0x0010000006067890 */ /* 0x000fc8000fffe13f */
[----:B------:R-:W-:Y:S02]  /*01e0*/  USHF.L.U32 UR7, UR6, 0xb, URZ ;  /* 0x0000000b06077899 */ /* 0x000fe4000800063f */
[----:B------:R-:W-:Y:S02]  /*01f0*/  USHF.L.U32 UR6, UR6, 0x1, URZ ;  /* 0x0000000106067899 */ /* 0x000fe4000800063f */
[----:B0-----:R-:W-:Y:S02]  /*0200*/  ULEA UR8, UR8, UR4, 0x18 ;  /* 0x0000000408087291 */ /* 0x001fe4000f8ec03f */
[----:B------:R-:W-:-:S04]  /*0210*/  UIADD3 UR4, -UR5, 0x100000, URZ ;  /* 0x0010000005047890 */ /* 0x000fc8000fffe13f */
[----:B------:R-:W-:Y:S02]  /*0220*/  USHF.L.U32 UR5, UR4, 0xb, URZ ;  /* 0x0000000b04057899 */ /* 0x000fe4000800063f */
[----:B------:R-:W-:Y:S01]  /*0230*/  USHF.L.U32 UR4, UR4, 0x1, URZ ;  /* 0x0000000104047899 */ /* 0x000fe2000800063f */
[----:B------:R-:W0:Y:S11]  /*0240*/  FENCE.VIEW.ASYNC.S ;  /* 0x00000000000073c6 */ /* 0x000e360000000000 */
[----:B0-----:R0:W1:Y:S01]  /*0250*/  SYNCS.EXCH.64 URZ, [UR8], UR4 ;  /* 0x00000004083f75b2 */ /* 0x0010620008000100 */
[----:B------:R0:W2:Y:S01]  /*0260*/  SYNCS.EXCH.64 URZ, [UR8+0x70], UR6 ;  /* 0x00007006083f75b2 */ /* 0x0000a20008000100 */
[----:B------:R0:W3:Y:S01]  /*0270*/  SYNCS.EXCH.64 URZ, [UR8+0x8], UR4 ;  /* 0x00000804083f75b2 */ /* 0x0000e20008000100 */
[----:B------:R0:W4:Y:S01]  /*0280*/  SYNCS.EXCH.64 URZ, [UR8+0x78], UR6 ;  /* 0x00007806083f75b2 */ /* 0x0001220008000100 */
[----:B------:R0:W0:Y:S01]  /*0290*/  SYNCS.EXCH.64 URZ, [UR8+0x10], UR4 ;  /* 0x00001004083f75b2 */ /* 0x0000220008000100 */
        /* <DEDUP_REMOVED lines=23> */
[----:B-1234-:R-:W-:Y:S01]  /*0410*/  NOP ;  /* 0x0000000000007918 */ /* 0x01efe20000000000 */
.L_x_3:
[----:B0-----:R-:W-:Y:S05]  /*0420*/  BSYNC B0 ;  /* 0x0000000000007941 */ /* 0x001fea0003800000 */
.L_x_2:
[----:B------:R-:W0:Y:S01]  /*0430*/  SHFL.IDX PT, R2, R2, RZ, 0x1f ;  /* 0x00001fff02027589 */ /* 0x000e2200000e0000 */
[----:B------:R-:W1:Y:S01]  /*0440*/  LDC R3, c[0x0][0x65c] ;  /* 0x00019700ff037b82 */ /* 0x000e620000000800 */
[----:B------:R-:W-:Y:S02]  /*0450*/  ELECT P0, URZ, PT ;  /* 0x00000000003f782f */ /* 0x000fe40003800000 */
[----:B------:R-:W-:Y:S01]  /*0460*/  SHF.R.S32.HI R4, RZ, 0x1f, R5 ;  /* 0x0000001fff047819 */ /* 0x000fe20000011405 */
[----:B------:R-:W2:Y:S01]  /*0470*/  S2R R10, SR_CTAID.Y ;  /* 0x00000000000a7919 */ /* 0x000ea20000002600 */
[----:B------:R-:W-:Y:S01]  /*0480*/  UMOV UR4, 0x20 ;  /* 0x0000002000047882 */ /* 0x000fe20000000000 */
[C---:B------:R-:W-:Y:S01]  /*0490*/  ISETP.NE.AND P3, PT, R6.reuse, RZ, PT ;  /* 0x000000ff0600720c */ /* 0x040fe20003f65270 */
[----:B------:R-:W-:Y:S01]  /*04a0*/  VIADD R11, R6, 0xffffffff ;  /* 0xffffffff060b7836 */ /* 0x000fe20000000000 */
[----:B------:R-:W3:Y:S01]  /*04b0*/  S2R R8, SR_CTAID.X ;  /* 0x0000000000087919 */ /* 0x000ee20000002500 */
[----:B------:R-:W-:Y:S01]  /*04c0*/  LEA.HI R4, R4, R5, RZ, 0x2 ;  /* 0x0000000504047211 */ /* 0x000fe200078f10ff */
[----:B------:R-:W-:Y:S01]  /*04d0*/  NOP ;  /* 0x0000000000007918 */ /* 0x000fe20000000000 */
[----:B------:R-:W-:Y:S01]  /*04e0*/  NOP ;  /* 0x0000000000007918 */ /* 0x000fe20000000000 */
[----:B------:R-:W-:-:S02]  /*04f0*/  ISETP.GE.U32.AND P1, PT, R11, 0x2, PT ;  /* 0x000000020b00780c */ /* 0x000fc40003f26070 */
[----:B------:R-:W-:-:S05]  /*0500*/  LOP3.LUT R4, R4, 0xfffffffc, RZ, 0xc0, !PT ;  /* 0xfffffffc04047812 */ /* 0x000fca00078ec0ff */
[----:B------:R-:W-:Y:S01]  /*0510*/  IMAD.IADD R5, R5, 0x1, -R4 ;  /* 0x0000000105057824 */ /* 0x000fe200078e0a04 */
[----:B0-----:R-:W-:Y:S02]  /*0520*/  ISETP.NE.OR P0, PT, R2, RZ, !P0 ;  /* 0x000000ff0200720c */ /* 0x001fe40004705670 */
[----:B-1----:R-:W-:-:S11]  /*0530*/  ISETP.NE.AND P2, PT, R3, 0x1, PT ;  /* 0x000000010300780c */ /* 0x002fd60003f45270 */
[----:B------:R-:W-:Y:S01]  /*0540*/  VOTEU.ALL UP0, P0 ;  /* 0x00000000003f7886 */ /* 0x000fe20000000000 */
[----:B------:R-:W-:Y:S01]  /*0550*/  VOTEU.ALL UP1, P0 ;  /* 0x00000000003f7886 */ /* 0x000fe20000020000 */
[----:B------:R-:W3:Y:S01]  /*0560*/  @P2 LDC R9, c[0x0][0x10] ;  /* 0x00000400ff092b82 */ /* 0x000ee20000000800 */
[----:B--2---:R-:W-:Y:S02]  /*0570*/  @P2 IMAD.MOV.U32 R2, RZ, RZ, R10 ;  /* 0x000000ffff022224 */ /* 0x004fe400078e000a */
[----:B------:R-:W-:Y:S01]  /*0580*/  @!UP0 UMOV UR6, 0x400 ;  /* 0x0000040000068882 */ /* 0x000fe20000000000 */
[----:B------:R-:W-:-:S04]  /*0590*/  @!UP0 UIADD3 UR4, -UR4, 0x100000, URZ ;  /* 0x0010000004048890 */ /* 0x000fc8000fffe13f */
[----:B------:R-:W-:Y:S02]  /*05a0*/  @!UP0 USHF.L.U32 UR5, UR4, 0xb, URZ ;  /* 0x0000000b04058899 */ /* 0x000fe4000800063f */
[----:B------:R-:W-:Y:S01]  /*05b0*/  @!UP0 USHF.L.U32 UR4, UR4, 0x1, URZ ;  /* 0x0000000104048899 */ /* 0x000fe2000800063f */
[----:B------:R-:W-:Y:S02]  /*05c0*/  @P2 IMAD.MOV.U32 R3, RZ, RZ, RZ ;  /* 0x000000ffff032224 */ /* 0x000fe400078e00ff */
[----:B------:R-:W-:Y:S01]  /*05d0*/  @P2 IMAD.MOV.U32 R13, RZ, RZ, RZ ;  /* 0x000000ffff0d2224 */ /* 0x000fe200078e00ff */
[----:B------:R-:W0:Y:S08]  /*05e0*/  @!UP0 S2UR UR7, SR_CgaCtaId ;  /* 0x00000000000789c3 */ /* 0x000e300000008800 */
[----:B------:R-:W1:Y:S01]  /*05f0*/  @!P2 LDC R7, c[0x0][0xc] ;  /* 0x00000300ff07ab82 */ /* 0x000e620000000800 */
[----:B---3--:R-:W-:-:S04]  /*0600*/  @P2 IMAD.WIDE.U32 R2, R8, R9, R2 ;  /* 0x0000000908022225 */ /* 0x008fc800078e0002 */
[----:B------:R-:W-:Y:S02]  /*0610*/  IMAD.MOV.U32 R9, RZ, RZ, RZ ;  /* 0x000000ffff097224 */ /* 0x000fe400078e00ff */
[----:B------:R-:W-:Y:S01]  /*0620*/  @P2 IMAD.IADD R3, R3, 0x1, R13 ;  /* 0x0000000103032824 */ /* 0x000fe200078e020d */
[----:B0-----:R-:W-:Y:S01]  /*0630*/  @!UP0 ULEA UR6, UR7, UR6, 0x18 ;  /* 0x0000000607068291 */ /* 0x001fe2000f8ec03f */
[----:B------:R-:W-:Y:S01]  /*0640*/  VOTEU.ALL UP0, P0 ;  /* 0x00000000003f7886 */ /* 0x000fe20000000000 */
[----:B------:R-:W-:-:S04]  /*0650*/  ISETP.NE.AND P0, PT, R5, 0x3, PT ;  /* 0x000000030500780c */ /* 0x000fc80003f05270 */
[----:B------:R-:W-:-:S04]  /*0660*/  ISETP.EQ.OR P0, PT, R5, RZ, !P0 ;  /* 0x000000ff0500720c */ /* 0x000fc80004702670 */
[----:B------:R-:W-:Y:S01]  /*0670*/  ISETP.EQ.AND P0, PT, R6, RZ, P0 ;  /* 0x000000ff0600720c */ /* 0x000fe20000702270 */
[----:B------:R-:W0:Y:S02]  /*0680*/  FENCE.VIEW.ASYNC.S ;  /* 0x00000000000073c6 */ /* 0x000e240000000000 */
[----:B0-----:R0:W2:Y:S01]  /*0690*/  @!UP0 SYNCS.EXCH.64 URZ, [UR6+0xf0], UR4 ;  /* 0x0000f004063f85b2 */ /* 0x0010a20008000100 */
[----:B-1----:R-:W-:Y:S01]  /*06a0*/  @!P2 IMAD.WIDE.U32 R6, R7, R10, R8 ;  /* 0x0000000a0706a225 */ /* 0x002fe200078e0008 */
[----:B------:R-:W-:-:S03]  /*06b0*/  SEL R4, RZ, 0x1, !P0 ;  /* 0x00000001ff047807 */ /* 0x000fc60004000000 */
[----:B------:R-:W-:Y:S02]  /*06c0*/  @!P2 IMAD.MOV.U32 R2, RZ, RZ, R6 ;  /* 0x000000ffff02a224 */ /* 0x000fe400078e0006 */
[----:B------:R-:W-:Y:S01]  /*06d0*/  @!P2 IMAD.MOV.U32 R3, RZ, RZ, R7 ;  /* 0x000000ffff03a224 */ /* 0x000fe200078e0007 */
[----:B------:R-:W-:Y:S01]  /*06e0*/  SEL R4, R4, 0x2, P1 ;  /* 0x0000000204047807 */ /* 0x000fe20000800000 */
[----:B------:R0:W2:Y:S01]  /*06f0*/  @!UP1 SYNCS.EXCH.64 URZ, [UR6+0xf8], UR4 ;  /* 0x0000f804063f95b2 */ /* 0x0000a20008000100 */
[----:B------:R-:W-:Y:S01]  /*0700*/  NOP ;  /* 0x0000000000007918 */ /* 0x000fe20000000000 */
[----:B--2---:R-:W-:Y:S06]  /*0710*/  BAR.SYNC.DEFER_BLOCKING 0x0 ;  /* 0x0000000000007b1d */ /* 0x004fec0000010000 */
[----:B------:R-:W-:Y:S05]  /*0720*/  @!P3 BRA `(.L_x_4) ;  /* 0x000000740064b947 */ /* 0x000fea0003800000 */
[----:B------:R-:W-:-:S13]  /*0730*/  ISETP.GT.U32.AND P0, PT, R11, 0x1, PT ;  /* 0x000000010b00780c */ /* 0x000fda0003f04070 */
[----:B0-----:R-:W-:Y:S05]  /*0740*/  @P0 EXIT ;  /* 0x000000000000094d */ /* 0x001fea0003800000 */
[----:B------:R-:W-:Y:S01]  /*0750*/  ULDC.64 UR4, c[0x0][0x650] ;  /* 0x0001940000047ab9 */ /* 0x000fe20000000a00 */
[----:B------:R-:W-:Y:S01]  /*0760*/  PRMT R12, RZ, 0x7610, R12 ;  /* 0x00007610ff0c7816 */ /* 0x000fe2000000000c */
[----:B------:R-:W-:Y:S01]  /*0770*/  IMAD.MOV.U32 R6, RZ, RZ, -0x1 ;  /* 0xffffffffff067424 */ /* 0x000fe200078e00ff */
[----:B------:R-:W-:Y:S01]  /*0780*/  ISETP.GE.U32.AND P0, PT, R2, UR4, PT ;  /* 0x0000000402007c0c */ /* 0x000fe2000bf06070 */
[----:B------:R-:W-:Y:S02]  /*0790*/  IMAD.MOV.U32 R7, RZ, RZ, -0x1 ;  /* 0xffffffffff077424 */ /* 0x000fe400078e00ff */
[----:B------:R-:W-:Y:S01]  /*07a0*/  IMAD.MOV.U32 R5, RZ, RZ, -0x1 ;  /* 0xffffffffff057424 */ /* 0x000fe200078e00ff */
[----:B------:R-:W-:-:S13]  /*07b0*/  ISETP.GE.U32.AND.EX P0, PT, R3, UR5, PT, P0 ;  /* 0x0000000503007c0c */ /* 0x000fda000bf06100 */
[----:B------:R-:W-:Y:S05]  /*07c0*/  @P0 BRA `(.L_x_5) ;  /* 0x00000004005c0947 */ /* 0x000fea0003800000 */
[----:B------:R-:W0:Y:S01]  /*07d0*/  LDC.64 R16, c[0x0][0x628] ;  /* 0x00018a00ff107b82 */ /* 0x000e220000000a00 */
[----:B------:R-:W-:Y:S02]  /*07e0*/  IMAD.MOV.U32 R6, RZ, RZ, R2 ;  /* 0x000000ffff067224 */ /* 0x000fe400078e0002 */
[----:B------:R-:W-:-:S05]  /*07f0*/  IMAD.MOV.U32 R7, RZ, RZ, R3 ;  /* 0x000000ffff077224 */ /* 0x000fca00078e0003 */
[----:B------:R-:W1:Y:S08]  /*0800*/  LDC R18, c[0x0][0x630] ;  /* 0x00018c00ff127b82 */ /* 0x000e700000000800 */
[----:B------:R-:W2:Y:S01]  /*0810*/  LDC.64 R20, c[0x0][0x620] ;  /* 0x00018800ff147b82 */ /* 0x000ea20000000a00 */
[----:B0-----:R-:W-:-:S04]  /*0820*/  ISETP.NE.U32.AND P0, PT, R16, RZ, PT ;  /* 0x000000ff1000720c */ /* 0x001fc80003f05070 */
[----:B------:R-:W-:-:S13]  /*0830*/  ISETP.NE.AND.EX P0, PT, R17, RZ, PT, P0 ;  /* 0x000000ff1100720c */ /* 0x000fda0003f05300 */
[----:B-12---:R-:W-:Y:S05]  /*0840*/  @!P0 BRA `(.L_x_6) ;  /* 0x0000000000288947 */ /* 0x006fea0003800000 */
[----:B------:R-:W0:Y:S02]  /*0850*/  LDC R5, c[0x0][0x634] ;  /* 0x00018d00ff057b82 */ /* 0x000e240000000800 */
[----:B0-----:R-:W-:-:S05]  /*0860*/  IADD3 R5, P0, R2, R5, RZ ;  /* 0x0000000502057210 */ /* 0x001fca0007f1e0ff */
[----:B------:R-:W-:-:S04]  /*0870*/  IMAD.X R11, RZ, RZ, R3, P0 ;  /* 0x000000ffff0b7224 */ /* 0x000fc800000e0603 */
[----:B------:R-:W-:-:S04]  /*0880*/  IMAD.WIDE.U32 R6, R11, R16, RZ ;  /* 0x000000100b067225 */ /* 0x000fc800078e00ff */
[----:B------:R-:W-:-:S04]  /*0890*/  IMAD.WIDE.U32 R12, P0, R5, R17, R6 ;  /* 0x00000011050c7225 */ /* 0x000fc80007800006 */
[----:B------:R-:W-:-:S04]  /*08a0*/  IMAD.WIDE.U32 R6, R5, R16, RZ ;  /* 0x0000001005067225 */ /* 0x000fc800078e00ff */
[----:B------:R-:W-:Y:S01]  /*08b0*/  IMAD.X R15, RZ, RZ, RZ, P0 ;  /* 0x000000ffff0f7224 */ /* 0x000fe200000e06ff */
[----:B------:R-:W-:Y:S01]  /*08c0*/  IADD3 RZ, P0, R7, R12, RZ ;  /* 0x0000000c07ff7210 */ /* 0x000fe20007f1e0ff */
[----:B------:R-:W-:-:S04]  /*08d0*/  IMAD.MOV.U32 R14, RZ, RZ, R13 ;  /* 0x000000ffff0e7224 */ /* 0x000fc800078e000d */
[----:B------:R-:W-:-:S08]  /*08e0*/  IMAD.WIDE.U32.X R6, R11, R17, R14, P0 ;  /* 0x000000110b067225 */ /* 0x000fd000000e040e */
.L_x_6:
[--C-:B------:R-:W-:Y:S01]  /*08f0*/  SHF.R.U64 R26, R6, R18, R7.reuse ;  /* 0x00000012061a7219 */ /* 0x100fe20000001207 */
[----:B------:R-:W0:Y:S01]  /*0900*/  LDC.64 R22, c[0x0][0x640] ;  /* 0x00019000ff167b82 */ /* 0x000e220000000a00 */
[----:B------:R-:W-:Y:S01]  /*0910*/  I2FP.F32.U32 R5, R8 ;  /* 0x0000000800057245 */ /* 0x000fe20000201000 */
[----:B------:R-:W-:Y:S01]  /*0920*/  ULDC UR4, c[0x0][0x150] ;  /* 0x0000540000047ab9 */ /* 0x000fe20000000800 */
[----:B------:R-:W-:Y:S02]  /*0930*/  SHF.R.U32.HI R6, RZ, R18, R7 ;  /* 0x00000012ff067219 */ /* 0x000fe40000011607 */
[----:B------:R-:W-:Y:S01]  /*0940*/  IADD3 R11, P0, RZ, -R26, RZ ;  /* 0x8000001aff0b7210 */ /* 0x000fe20007f1e0ff */
[----:B------:R-:W-:Y:S01]  /*0950*/  FMUL R5, R5, UR4 ;  /* 0x0000000405057c20 */ /* 0x000fe20008400000 */
[----:B------:R-:W-:Y:S01]  /*0960*/  ULDC UR4, c[0x0][0x154] ;  /* 0x0000550000047ab9 */ /* 0x000fe20000000800 */
[----:B------:R-:W1:Y:S02]  /*0970*/  LDC R14, c[0x0][0x618] ;  /* 0x00018600ff0e7b82 */ /* 0x000e640000000800 */
[----:B------:R-:W-:-:S02]  /*0980*/  IMAD.X R13, RZ, RZ, ~R6, P0 ;  /* 0x000000ffff0d7224 */ /* 0x000fc400000e0e06 */
[----:B------:R-:W2:Y:S01]  /*0990*/  F2I.U32.TRUNC.NTZ R5, R5 ;  /* 0x0000000500057305 */ /* 0x000ea2000020f000 */
[----:B------:R-:W-:-:S03]  /*09a0*/  IMAD.WIDE.U32 R6, R11, R20, R2 ;  /* 0x000000140b067225 */ /* 0x000fc600078e0002 */
[----:B------:R-:W3:Y:S01]  /*09b0*/  LDC R9, c[0x0][0x144] ;  /* 0x00005100ff097b82 */ /* 0x000ee20000000800 */
[----:B------:R-:W-:-:S04]  /*09c0*/  IMAD R12, R13, R20, RZ ;  /* 0x000000140d0c7224 */ /* 0x000fc800078e02ff */
[----:B------:R-:W-:Y:S02]  /*09d0*/  IMAD R11, R11, R21, R12 ;  /* 0x000000150b0b7224 */ /* 0x000fe400078e020c */
[----:B------:R-:W-:Y:S01]  /*09e0*/  IMAD.MOV.U32 R12, RZ, RZ, 0x1 ;  /* 0x00000001ff0c7424 */ /* 0x000fe200078e00ff */
[----:B------:R-:W4:Y:S01]  /*09f0*/  LDC R18, c[0x0][0x608] ;  /* 0x00018200ff127b82 */ /* 0x000f220000000800 */
[----:B------:R-:W-:Y:S01]  /*0a00*/  IMAD.IADD R11, R7, 0x1, R11 ;  /* 0x00000001070b7824 */ /* 0x000fe200078e020b */
[----:B0-----:R-:W-:Y:S01]  /*0a10*/  ISETP.NE.U32.AND P0, PT, R22, RZ, PT ;  /* 0x000000ff1600720c */ /* 0x001fe20003f05070 */
[----:B--2---:R-:W-:-:S03]  /*0a20*/  IMAD.MOV R7, RZ, RZ, -R5 ;  /* 0x000000ffff077224 */ /* 0x004fc600078e0a05 */
[----:B------:R-:W-:Y:S02]  /*0a30*/  ISETP.NE.AND.EX P0, PT, R23, RZ, PT, P0 ;  /* 0x000000ff1700720c */ /* 0x000fe40003f05300 */
[----:B------:R-:W0:Y:S01]  /*0a40*/  LDC R13, c[0x0][0x658] ;  /* 0x00019600ff0d7b82 */ /* 0x000e220000000800 */
[--C-:B-1----:R-:W-:Y:S02]  /*0a50*/  SHF.R.U64 R16, R6, R14, R11.reuse ;  /* 0x0000000e06107219 */ /* 0x102fe4000000120b */
[----:B------:R-:W-:Y:S02]  /*0a60*/  I2FP.F32.U32 R6, R10 ;  /* 0x0000000a00067245 */ /* 0x000fe40000201000 */
[----:B------:R-:W-:-:S03]  /*0a70*/  SHF.R.U32.HI R11, RZ, R14, R11 ;  /* 0x0000000eff0b7219 */ /* 0x000fc6000001160b */
[----:B------:R-:W1:Y:S01]  /*0a80*/  LDC R17, c[0x0][0x148] ;  /* 0x00005200ff117b82 */ /* 0x000e620000000800 */
[----:B---3--:R-:W-:Y:S02]  /*0a90*/  IMAD R5, R9, R7, R8 ;  /* 0x0000000709057224 */ /* 0x008fe400078e0208 */
[----:B------:R-:W-:Y:S01]  /*0aa0*/  FMUL R7, R6, UR4 ;  /* 0x0000000406077c20 */ /* 0x000fe20008400000 */
[----:B------:R-:W-:-:S03]  /*0ab0*/  IMAD.MOV.U32 R6, RZ, RZ, -0x1 ;  /* 0xffffffffff067424 */ /* 0x000fc600078e00ff */
[----:B------:R2:W3:Y:S01]  /*0ac0*/  F2I.U32.TRUNC.NTZ R15, R7 ;  /* 0x00000007000f7305 */ /* 0x0004e2000020f000 */
[----:B------:R-:W1:Y:S01]  /*0ad0*/  LDC R21, c[0x0][0x600] ;  /* 0x00018000ff157b82 */ /* 0x000e620000000800 */
[-CC-:B----4-:R-:W-:Y:S02]  /*0ae0*/  SHF.R.U64 R27, R16, R18.reuse, R11.reuse ;  /* 0x00000012101b7219 */ /* 0x190fe4000000120b */
[----:B------:R-:W-:-:S05]  /*0af0*/  SHF.R.U32.HI R8, RZ, R18, R11 ;  /* 0x00000012ff087219 */ /* 0x000fca000001160b */
[----:B------:R-:W4:Y:S01]  /*0b00*/  LDC R20, c[0x0][0x648] ;  /* 0x00019200ff147b82 */ /* 0x000f220000000800 */
[-CC-:B0-----:R-:W-:Y:S02]  /*0b10*/  SHF.R.U64 R18, R27, R13.reuse, R8.reuse ;  /* 0x0000000d1b127219 */ /* 0x181fe40000001208 */
[-C--:B------:R-:W-:Y:S02]  /*0b20*/  SHF.L.U32 R6, R6, R13.reuse, RZ ;  /* 0x0000000d06067219 */ /* 0x080fe400000006ff */
[-C--:B------:R-:W-:Y:S02]  /*0b30*/  SHF.R.U32.HI R8, RZ, R13.reuse, R8 ;  /* 0x0000000dff087219 */ /* 0x080fe40000011608 */
[----:B------:R-:W-:Y:S01]  /*0b40*/  LOP3.LUT R14, RZ, R6, RZ, 0x33, !PT ;  /* 0x00000006ff0e7212 */ /* 0x000fe200078e33ff */
[----:B------:R-:W0:Y:S01]  /*0b50*/  LDC R25, c[0x0][0x638] ;  /* 0x00018e00ff197b82 */ /* 0x000e220000000800 */
[----:B------:R-:W-:Y:S01]  /*0b60*/  SHF.L.U32 R11, R12, R13, RZ ;  /* 0x0000000d0c0b7219 */ /* 0x000fe200000006ff */
[----:B------:R-:W-:-:S02]  /*0b70*/  IMAD.MOV.U32 R6, RZ, RZ, R18 ;  /* 0x000000ffff067224 */ /* 0x000fc400078e0012 */
[----:B--2---:R-:W-:-:S04]  /*0b80*/  IMAD.MOV.U32 R7, RZ, RZ, R8 ;  /* 0x000000ffff077224 */ /* 0x004fc800078e0008 */
[----:B------:R-:W2:Y:S01]  /*0b90*/  LDC R24, c[0x0][0x610] ;  /* 0x00018400ff187b82 */ /* 0x000ea20000000800 */
[----:B---3--:R-:W-:Y:S05]  /*0ba0*/  @!P0 BRA `(.L_x_7) ;  /* 0x0000000000288947 */ /* 0x008fea0003800000 */
[----:B------:R-:W3:Y:S02]  /*0bb0*/  LDC R13, c[0x0][0x64c] ;  /* 0x00019300ff0d7b82 */ /* 0x000ee40000000800 */
[----:B---3--:R-:W-:-:S05]  /*0bc0*/  IADD3 R13, P0, R18, R13, RZ ;  /* 0x0000000d120d7210 */ /* 0x008fca0007f1e0ff */
        /* <DEDUP_REMOVED lines=8> */
.L_x_7:
[----:B----4-:R-:W-:Y:S01]  /*0c50*/  SHF.R.U64 R6, R6, R20, R7 ;  /* 0x0000001406067219 */ /* 0x010fe20000001207 */
[----:B-1----:R-:W-:Y:S01]  /*0c60*/  VIADD R7, R21, 0xffffffff ;  /* 0xffffffff15077836 */ /* 0x002fe20000000000 */
[----:B------:R-:W-:Y:S01]  /*0c70*/  LOP3.LUT R14, R27, R14, RZ, 0xc0, !PT ;  /* 0x0000000e1b0e7212 */ /* 0x000fe200078ec0ff */
[----:B------:R-:W-:Y:S02]  /*0c80*/  IMAD.MOV R15, RZ, RZ, -R15 ;  /* 0x000000ffff0f7224 */ /* 0x000fe400078e0a0f */
[----:B------:R-:W-:Y:S01]  /*0c90*/  IMAD.MOV R8, RZ, RZ, -R6 ;  /* 0x000000ffff087224 */ /* 0x000fe200078e0a06 */
[----:B------:R-:W-:Y:S01]  /*0ca0*/  LOP3.LUT R7, R16, R7, RZ, 0xc0, !PT ;  /* 0x0000000710077212 */ /* 0x000fe200078ec0ff */
[----:B------:R-:W-:Y:S02]  /*0cb0*/  IMAD R14, R11, R6, R14 ;  /* 0x000000060b0e7224 */ /* 0x000fe400078e020e */
[----:B------:R-:W-:Y:S02]  /*0cc0*/  @P2 IMAD R5, R17, R15, R10 ;  /* 0x0000000f11052224 */ /* 0x000fe400078e020a */
[----:B0-----:R-:W-:-:S02]  /*0cd0*/  IMAD R6, R8, R25, R18 ;  /* 0x0000001908067224 */ /* 0x001fc400078e0212 */
[----:B--2---:R-:W-:Y:S02]  /*0ce0*/  IMAD R5, R14, R24, R5 ;  /* 0x000000180e057224 */ /* 0x004fe400078e0205 */
[----:B------:R-:W-:Y:S02]  /*0cf0*/  IMAD R6, R6, R21, R7 ;  /* 0x0000001506067224 */ /* 0x000fe400078e0207 */
[----:B------:R-:W-:-:S03]  /*0d00*/  IMAD.MOV.U32 R12, RZ, RZ, 0x1 ;  /* 0x00000001ff0c7424 */ /* 0x000fc600078e00ff */
[----:B------:R-:W-:Y:S02]  /*0d10*/  SEL R7, R6, R5, !P2 ;  /* 0x0000000506077207 */ /* 0x000fe40005000000 */
[----:B------:R-:W-:Y:S01]  /*0d20*/  SEL R6, R5, R6, !P2 ;  /* 0x0000000605067207 */ /* 0x000fe20005000000 */
[----:B------:R-:W-:-:S07]  /*0d30*/  IMAD.MOV.U32 R5, RZ, RZ, R26 ;  /* 0x000000ffff057224 */ /* 0x000fce00078e001a */
.L_x_5:
[----:B------:R-:W-:-:S08]  /*0d40*/  NOP ;  /* 0x0000000000007918 */ /* 0x000fd00000000000 */
[----:B------:R-:W0:Y:S02]  /*0d50*/  USETMAXREG.TRY_ALLOC.CTAPOOL UP0, 0xe8 ;  /* 0x000000e8000079c8 */ /* 0x000e240008000600 */
[----:B0-----:R-:W-:-:S13]  /*0d60*/  PLOP3.LUT P0, PT, PT, PT, UP0, 0x80, 0x0 ;  /* 0x000000000000781c */ /* 0x001fda0003f0f008 */
[----:B------:R-:W-:Y:S05]  /*0d70*/  @!P0 BRA `(.L_x_5) ;  /* 0xfffffffc00f08947 */ /* 0x000fea000383ffff */
[----:B------:R-:W-:Y:S01]  /*0d80*/  ULDC.64 UR4, c[0x0][0x598] ;  /* 0x0001660000047ab9 */ /* 0x000fe20000000a00 */
[----:B------:R-:W-:Y:S01]  /*0d90*/  ULDC.64 UR16, c[0x0][0x208] ;  /* 0x0000820000107ab9 */ /* 0x000fe20000000a00 */
[----:B------:R-:W-:-:S04]  /*0da0*/  ISETP.NE.U32.AND P0, PT, RZ, UR4, PT ;  /* 0x00000004ff007c0c */ /* 0x000fc8000bf05070 */
[----:B------:R-:W-:-:S13]  /*0db0*/  ISETP.NE.AND.EX P0, PT, RZ, UR5, PT, P0 ;  /* 0x00000005ff007c0c */ /* 0x000fda000bf05300 */
[----:B------:R-:W-:Y:S05]  /*0dc0*/  @!P0 BRA `(.L_x_8) ;  /* 0x00000000001c8947 */ /* 0x000fea0003800000 */
[----:B------:R-:W0:Y:S02]  /*0dd0*/  LDC.64 R8, c[0x0][0x598] ;  /* 0x00016600ff087b82 */ /* 0x000e240000000a00 */
[----:B0-----:R-:W2:Y:S02]  /*0de0*/  LDG.E.64 R8, desc[UR16][R8.64] ;  /* 0x0000001008087981 */ /* 0x001ea4000c1e1b00 */
[----:B--2---:R-:W-:-:S04]  /*0df0*/  ISETP.NE.U32.AND P0, PT, R8, RZ, PT ;  /* 0x000000ff0800720c */ /* 0x004fc80003f05070 */
[----:B------:R-:W-:-:S13]  /*0e00*/  ISETP.NE.AND.EX P0, PT, R9, RZ, PT, P0 ;  /* 0x000000ff0900720c */ /* 0x000fda0003f05300 */
[----:B------:R-:W-:Y:S05]  /*0e10*/  @!P0 BRA `(.L_x_8) ;  /* 0x0000000000088947 */ /* 0x000fea0003800000 */
[----:B------:R0:W5:Y:S01]  /*0e20*/  LD.E R8, desc[UR16][R8.64] ;  /* 0x0000001008087980 */ /* 0x000162000c101900 */
[----:B------:R-:W-:Y:S05]  /*0e30*/  BRA `(.L_x_9) ;  /* 0x0000000000207947 */ /* 0x000fea0003800000 */
.L_x_8:
[----:B------:R-:W-:Y:S02]  /*0e40*/  ULDC.64 UR4, c[0x0][0x588] ;  /* 0x0001620000047ab9 */ /* 0x000fe40000000a00 */
[----:B------:R-:W-:-:S04]  /*0e50*/  ISETP.NE.U32.AND P0, PT, RZ, UR4, PT ;  /* 0x00000004ff007c0c */ /* 0x000fc8000bf05070 */
[----:B------:R-:W-:-:S13]  /*0e60*/  ISETP.NE.AND.EX P0, PT, RZ, UR5, PT, P0 ;  /* 0x00000005ff007c0c */ /* 0x000fda000bf05300 */
[----:B------:R-:W-:Y:S05]  /*0e70*/  @!P0 BRA `(.L_x_10) ;  /* 0x00000000000c8947 */ /* 0x000fea0003800000 */
[----:B------:R-:W0:Y:S02]  /*0e80*/  LDC.64 R8, c[0x0][0x588] ;  /* 0x00016200ff087b82 */ /* 0x000e240000000a00 */
[----:B0-----:R1:W5:Y:S01]  /*0e90*/  LDG.E R8, desc[UR16][R8.64] ;  /* 0x0000001008087981 */ /* 0x001362000c1e1900 */
[----:B------:R-:W-:Y:S05]  /*0ea0*/  BRA `(.L_x_9) ;  /* 0x0000000000047947 */ /* 0x000fea0003800000 */
.L_x_10:
[----:B------:R-:W2:Y:S02]  /*0eb0*/  LDC R8, c[0x0][0x580] ;  /* 0x00016000ff087b82 */ /* 0x000ea40000000800 */
.L_x_9:
[----:B------:R-:W-:Y:S02]  /*0ec0*/  ULDC.64 UR4, c[0x0][0x5a0] ;  /* 0x0001680000047ab9 */ /* 0x000fe40000000a00 */
[----:B------:R-:W-:-:S04]  /*0ed0*/  ISETP.NE.U32.AND P0, PT, RZ, UR4, PT ;  /* 0x00000004ff007c0c */ /* 0x000fc8000bf05070 */
[----:B------:R-:W-:-:S13]  /*0ee0*/  ISETP.NE.AND.EX P0, PT, RZ, UR5, PT, P0 ;  /* 0x00000005ff007c0c */ /* 0x000fda000bf05300 */
[----:B------:R-:W-:Y:S05]  /*0ef0*/  @!P0 BRA `(.L_x_11) ;  /* 0x00000000001c8947 */ /* 0x000fea0003800000 */
[----:B------:R-:W3:Y:S02]  /*0f00*/  LDC.64 R10, c[0x0][0x5a0] ;  /* 0x00016800ff0a7b82 */ /* 0x000ee40000000a00 */
[----:B---3--:R-:W3:Y:S02]  /*0f10*/  LDG.E.64 R10, desc[UR16][R10.64] ;  /* 0x000000100a0a7981 */ /* 0x008ee4000c1e1b00 */
[----:B---3--:R-:W-:-:S04]  /*0f20*/  ISETP.NE.U32.AND P0, PT, R10, RZ, PT ;  /* 0x000000ff0a00720c */ /* 0x008fc80003f05070 */
[----:B------:R-:W-:-:S13]  /*0f30*/  ISETP.NE.AND.EX P0, PT, R11, RZ, PT, P0 ;  /* 0x000000ff0b00720c */ /* 0x000fda0003f05300 */
[----:B------:R-:W-:Y:S05]  /*0f40*/  @!P0 BRA `(.L_x_11) ;  /* 0x0000000000088947 */ /* 0x000fea0003800000 */
[----:B01----:R0:W5:Y:S01]  /*0f50*/  LD.E R9, desc[UR16][R10.64] ;  /* 0x000000100a097980 */ /* 0x003162000c101900 */
[----:B------:R-:W-:Y:S05]  /*0f60*/  BRA `(.L_x_12) ;  /* 0x0000000000207947 */ /* 0x000fea0003800000 */
.L_x_11:
[----:B------:R-:W-:Y:S02]  /*0f70*/  ULDC.64 UR4, c[0x0][0x590] ;  /* 0x0001640000047ab9 */ /* 0x000fe40000000a00 */
[----:B------:R-:W-:-:S04]  /*0f80*/  ISETP.NE.U32.AND P0, PT, RZ, UR4, PT ;  /* 0x00000004ff007c0c */ /* 0x000fc8000bf05070 */
[----:B------:R-:W-:-:S13]  /*0f90*/  ISETP.NE.AND.EX P0, PT, RZ, UR5, PT, P0 ;  /* 0x00000005ff007c0c */ /* 0x000fda000bf05300 */
[----:B------:R-:W-:Y:S05]  /*0fa0*/  @!P0 BRA `(.L_x_13) ;  /* 0x00000000000c8947 */ /* 0x000fea0003800000 */
[----:B------:R-:W0:Y:S02]  /*0fb0*/  LDC.64 R10, c[0x0][0x590] ;  /* 0x00016400ff0a7b82 */ /* 0x000e240000000a00 */
[----:B01----:R1:W5:Y:S01]  /*0fc0*/  LDG.E R9, desc[UR16][R10.64] ;  /* 0x000000100a097981 */ /* 0x003362000c1e1900 */
[----:B------:R-:W-:Y:S05]  /*0fd0*/  BRA `(.L_x_12) ;  /* 0x0000000000047947 */ /* 0x000fea0003800000 */
.L_x_13:
[----:B01----:R-:W3:Y:S02]  /*0fe0*/  LDC R9, c[0x0][0x584] ;  /* 0x00016100ff097b82 */ /* 0x003ee40000000800 */
.L_x_12:
[----:B------:R-:W-:-:S13]  /*0ff0*/  LOP3.LUT P0, RZ, R12, 0xff, RZ, 0xc0, !PT ;  /* 0x000000ff0cff7812 */ /* 0x000fda000780c0ff */
[----:B------:R-:W-:Y:S05]  /*1000*/  @!P0 EXIT ;  /* 0x000000000000894d */ /* 0x000fea0003800000 */
[----:B------:R-:W-:Y:S01]  /*1010*/  ULDC UR4, c[0x0][0x28c] ;  /* 0x0000a30000047ab9 */ /* 0x000fe20000000800 */
[----:B------:R-:W-:Y:S01]  /*1020*/  LOP3.LUT R138, R4, 0x1, RZ, 0xfc, !PT ;  /* 0x00000001048a7812 */ /* 0x000fe200078efcff */
[----:B------:R-:W-:-:S04]  /*1030*/  UIADD3 UR4, UR4, 0x3f, URZ ;  /* 0x0000003f04047890 */ /* 0x000fc8000fffe03f */
[----:B------:R-:W-:-:S04]  /*1040*/  USHF.R.S32.HI UR5, URZ, 0x1f, UR4 ;  /* 0x0000001f3f057899 */ /* 0x000fc80008011404 */
[----:B------:R-:W-:-:S03]  /*1050*/  ULEA.HI UR5, UR5, UR4, URZ, 0x6 ;  /* 0x0000000405057291 */ /* 0x000fc6000f8f303f */
[----:B------:R-:W-:Y:S01]  /*1060*/  UMOV UR4, URZ ;  /* 0x0000003f00047c82 */ /* 0x000fe20008000000 */
[----:B------:R-:W-:-:S03]  /*1070*/  USHF.R.S32.HI UR9, URZ, 0x6, UR5 ;  /* 0x000000063f097899 */ /* 0x000fc60008011405 */
[----:B------:R-:W-:-:S09]  /*1080*/  UMOV UR5, URZ ;  /* 0x0000003f00057c82 */ /* 0x000fd20008000000 */
.L_x_166:
[----:B01----:R-:W-:Y:S01]  /*1090*/  LOP3.LUT R10, R0, 0x80, RZ, 0xc0, !PT ;  /* 0x00000080000a7812 */ /* 0x003fe200078ec0ff */
[----:B------:R-:W0:Y:S01]  /*10a0*/  S2UR UR13, SR_CgaCtaId ;  /* 0x00000000000d79c3 */ /* 0x000e220000008800 */
[----:B------:R-:W-:Y:S01]  /*10b0*/  UMOV UR12, 0x400 ;  /* 0x00000400000c7882 */ /* 0x000fe20000000000 */
[----:B------:R-:W-:Y:S01]  /*10c0*/  UMOV UR6, URZ ;  /* 0x0000003f00067c82 */ /* 0x000fe20008000000 */
[----:B------:R-:W-:Y:S01]  /*10d0*/  SHF.R.U32.HI R10, RZ, 0x7, R10 ;  /* 0x00000007ff0a7819 */ /* 0x000fe2000001160a */
[----:B------:R-:W-:Y:S01]  /*10e0*/  UMOV UR7, URZ ;  /* 0x0000003f00077c82 */ /* 0x000fe20008000000 */
[----:B------:R-:W-:Y:S01]  /*10f0*/  UMOV UR18, UR5 ;  /* 0x0000000500127c82 */ /* 0x000fe20008000000 */
[----:B------:R-:W-:Y:S02]  /*1100*/  CS2R R14, SRZ ;  /* 0x00000000000e7805 */ /* 0x000fe4000001ff00 */
[----:B------:R-:W-:Y:S01]  /*1110*/  CS2R R12, SRZ ;  /* 0x00000000000c7805 */ /* 0x000fe2000001ff00 */
[----:B------:R-:W1:Y:S01]  /*1120*/  LDC R11, c[0x0][0x28c] ;  /* 0x0000a300ff0b7b82 */ /* 0x000e620000000800 */
[----:B------:R-:W4:Y:S01]  /*1130*/  SHFL.IDX PT, R10, R10, RZ, 0x1f ;  /* 0x00001fff0a0a7589 */ /* 0x000f2200000e0000 */
[----:B------:R-:W-:-:S02]  /*1140*/  CS2R R16, SRZ ;  /* 0x0000000000107805 */ /* 0x000fc4000001ff00 */
[----:B------:R-:W-:Y:S02]  /*1150*/  CS2R R18, SRZ ;  /* 0x0000000000127805 */ /* 0x000fe4000001ff00 */
[----:B------:R-:W-:Y:S02]  /*1160*/  CS2R R20, SRZ ;  /* 0x0000000000147805 */ /* 0x000fe4000001ff00 */
[----:B------:R-:W-:Y:S02]  /*1170*/  CS2R R22, SRZ ;  /* 0x0000000000167805 */ /* 0x000fe4000001ff00 */
[----:B------:R-:W-:Y:S02]  /*1180*/  CS2R R88, SRZ ;  /* 0x0000000000587805 */ /* 0x000fe4000001ff00 */
[----:B------:R-:W-:Y:S02]  /*1190*/  CS2R R90, SRZ ;  /* 0x00000000005a7805 */ /* 0x000fe4000001ff00 */
        /* <DEDUP_REMOVED lines=16> */
[----:B-1----:R-:W-:Y:S02]  /*12a0*/  ISETP.GE.AND P0, PT, R11, 0x1, PT ;  /* 0x000000010b00780c */ /* 0x002fe40003f06270 */
[----:B------:R-:W-:Y:S02]  /*12b0*/  CS2R R124, SRZ ;  /* 0x00000000007c7805 */ /* 0x000fe4000001ff00 */
[----:B----4-:R-:W-:-:S02]  /*12c0*/  R2UR UR8, R10 ;  /* 0x000000000a0872ca */ /* 0x010fc400000e0000 */
[----:B------:R-:W-:Y:S02]  /*12d0*/  CS2R R126, SRZ ;  /* 0x00000000007e7805 */ /* 0x000fe4000001ff00 */
[----:B------:R-:W-:Y:S02]  /*12e0*/  CS2R R128, SRZ ;  /* 0x0000000000807805 */ /* 0x000fe4000001ff00 */
[----:B------:R-:W-:Y:S02]  /*12f0*/  CS2R R130, SRZ ;  /* 0x0000000000827805 */ /* 0x000fe4000001ff00 */
[----:B------:R-:W-:Y:S02]  /*1300*/  CS2R R132, SRZ ;  /* 0x0000000000847805 */ /* 0x000fe4000001ff00 */
[----:B------:R-:W-:Y:S02]  /*1310*/  CS2R R134, SRZ ;  /* 0x0000000000867805 */ /* 0x000fe4000001ff00 */
[----:B------:R-:W-:Y:S01]  /*1320*/  CS2R R136, SRZ ;  /* 0x0000000000887805 */ /* 0x000fe2000001ff00 */
[----:B------:R-:W-:Y:S01]  /*1330*/  IMAD.MOV.U32 R139, RZ, RZ, RZ ;  /* 0x000000ffff8b7224 */ /* 0x000fe200078e00ff */
[----:B------:R-:W-:Y:S01]  /*1340*/  CS2R R24, SRZ ;  /* 0x0000000000187805 */ /* 0x000fe2000001ff00 */
[----:B------:R-:W-:Y:S01]  /*1350*/  IMAD.MOV.U32 R141, RZ, RZ, RZ ;  /* 0x000000ffff8d7224 */ /* 0x000fe200078e00ff */
[----:B---3--:R-:W-:Y:S01]  /*1360*/  CS2R R26, SRZ ;  /* 0x00000000001a7805 */ /* 0x008fe2000001ff00 */
[----:B------:R-:W-:Y:S01]  /*1370*/  IMAD.U32 R142, RZ, RZ, UR4 ;  /* 0x00000004ff8e7e24 */ /* 0x000fe2000f8e00ff */
[----:B------:R-:W-:Y:S01]  /*1380*/  CS2R R28, SRZ ;  /* 0x00000000001c7805 */ /* 0x000fe2000001ff00 */
[----:B------:R-:W-:Y:S01]  /*1390*/  ULEA.HI UR10, UR8, UR8, URZ, 0x1 ;  /* 0x00000008080a7291 */ /* 0x000fe2000f8f083f */
[----:B------:R-:W-:-:S02]  /*13a0*/  CS2R R30, SRZ ;  /* 0x00000000001e7805 */ /* 0x000fc4000001ff00 */
[----:B------:R-:W-:Y:S02]  /*13b0*/  CS2R R32, SRZ ;  /* 0x0000000000207805 */ /* 0x000fe4000001ff00 */
[----:B------:R-:W-:Y:S01]  /*13c0*/  CS2R R34, SRZ ;  /* 0x0000000000227805 */ /* 0x000fe2000001ff00 */
[----:B------:R-:W-:Y:S01]  /*13d0*/  ULOP3.LUT UR11, UR10, 0xffffe, URZ, 0xc0, !UPT ;  /* 0x000ffffe0a0b7892 */ /* 0x000fe2000f8ec03f */
[----:B------:R-:W-:Y:S01]  /*13e0*/  CS2R R36, SRZ ;  /* 0x0000000000247805 */ /* 0x000fe2000001ff00 */
[----:B0-----:R-:W-:Y:S01]  /*13f0*/  ULEA UR10, UR13, UR12, 0x18 ;  /* 0x0000000c0d0a7291 */ /* 0x001fe2000f8ec03f */
[----:B------:R-:W-:Y:S01]  /*1400*/  CS2R R38, SRZ ;  /* 0x0000000000267805 */ /* 0x000fe2000001ff00 */
[----:B------:R-:W-:Y:S01]  /*1410*/  UIADD3 UR11, UR8, -UR11, URZ ;  /* 0x8000000b080b7290 */ /* 0x000fe2000fffe03f */
[----:B------:R-:W-:Y:S02]  /*1420*/  CS2R R40, SRZ ;  /* 0x0000000000287805 */ /* 0x000fe4000001ff00 */
[----:B------:R-:W-:Y:S01]  /*1430*/  CS2R R42, SRZ ;  /* 0x00000000002a7805 */ /* 0x000fe2000001ff00 */
[----:B------:R-:W-:Y:S01]  /*1440*/  UMOV UR8, URZ ;  /* 0x0000003f00087c82 */ /* 0x000fe20008000000 */
[----:B------:R-:W-:Y:S01]  /*1450*/  ULEA UR11, UR11, UR10, 0xc ;  /* 0x0000000a0b0b7291 */ /* 0x000fe2000f8e603f */
[----:B------:R-:W-:-:S02]  /*1460*/  CS2R R44, SRZ ;  /* 0x00000000002c7805 */ /* 0x000fc4000001ff00 */
[----:B------:R-:W-:Y:S02]  /*1470*/  CS2R R46, SRZ ;  /* 0x00000000002e7805 */ /* 0x000fe4000001ff00 */
[----:B------:R-:W-:Y:S01]  /*1480*/  CS2R R48, SRZ ;  /* 0x0000000000307805 */ /* 0x000fe2000001ff00 */
[----:B------:R-:W-:Y:S01]  /*1490*/  UIADD3 UR11, UR11, 0x200, URZ ;  /* 0x000002000b0b7890 */ /* 0x000fe2000fffe03f */
[----:B------:R-:W-:Y:S02]  /*14a0*/  CS2R R50, SRZ ;  /* 0x0000000000327805 */ /* 0x000fe4000001ff00 */
[----:B------:R-:W-:Y:S02]  /*14b0*/  CS2R R52, SRZ ;  /* 0x0000000000347805 */ /* 0x000fe4000001ff00 */
[----:B------:R-:W-:Y:S01]  /*14c0*/  CS2R R54, SRZ ;  /* 0x0000000000367805 */ /* 0x000fe2000001ff00 */
[----:B------:R-:W-:Y:S01]  /*14d0*/  USHF.R.U32.HI UR11, URZ, 0x4, UR11 ;  /* 0x000000043f0b7899 */ /* 0x000fe2000801160b */
[----:B------:R-:W-:-:S02]  /*14e0*/  CS2R R56, SRZ ;  /* 0x0000000000387805 */ /* 0x000fc4000001ff00 */
[----:B------:R-:W-:Y:S02]  /*14f0*/  CS2R R58, SRZ ;  /* 0x00000000003a7805 */ /* 0x000fe4000001ff00 */
[----:B------:R-:W-:Y:S01]  /*1500*/  CS2R R60, SRZ ;  /* 0x00000000003c7805 */ /* 0x000fe2000001ff00 */
[----:B------:R-:W-:Y:S01]  /*1510*/  ULOP3.LUT UR11, UR11, 0x3fff, URZ, 0xc0, !UPT ;  /* 0x00003fff0b0b7892 */ /* 0x000fe2000f8ec03f */
        /* <DEDUP_REMOVED lines=12> */
[----:B------:R-:W-:Y:S01]  /*15e0*/  CS2R R86, SRZ ;  /* 0x0000000000567805 */ /* 0x000fe2000001ff00 */
[----:B------:R-:W-:Y:S06]  /*15f0*/  @!P0 BRA `(.L_x_14) ;  /* 0x0000000800308947 */ /* 0x000fec0003800000 */
[----:B------:R-:W-:-:S13]  /*1600*/  ISETP.NE.AND P1, PT, R138, 0x3, PT ;  /* 0x000000038a00780c */ /* 0x000fda0003f25270 */
[----:B------:R-:W-:Y:S05]  /*1610*/  @!P1 BRA `(.L_x_15) ;  /* 0x0000000000049947 */ /* 0x000fea0003800000 */
[----:B------:R-:W-:Y:S01]  /*1620*/  BPT.TRAP 0x1 ;  /* 0x000000040000795c */ /* 0x000fe20000300000 */
.L_x_15:
[----:B------:R-:W-:Y:S01]  /*1630*/  ULEA UR6, UR5, UR10, 0x3 ;  /* 0x0000000a05067291 */ /* 0x000fe2000f8e183f */
[----:B------:R-:W-:-:S05]  /*1640*/  IMAD.U32 R10, RZ, RZ, UR4 ;  /* 0x00000004ff0a7e24 */ /* 0x000fca000f8e00ff */
[----:B------:R-:W-:-:S04]  /*1650*/  SHF.L.U32 R10, R10, 0x1f, RZ ;  /* 0x0000001f0a0a7819 */ /* 0x000fc800000006ff */
[----:B------:R0:W1:Y:S01]  /*1660*/  SYNCS.PHASECHK.TRANS64.TRYWAIT P0, [UR6], R10 ;  /* 0x0000000aff0075a7 */ /* 0x0000620008000146 */
[----:B------:R-:W-:Y:S05]  /*1670*/  @!P1 BRA `(.L_x_16) ;  /* 0x0000000000049947 */ /* 0x000fea0003800000 */
[----:B------:R-:W-:Y:S01]  /*1680*/  BPT.TRAP 0x1 ;  /* 0x000000040000795c */ /* 0x000fe20000300000 */
.L_x_16:
[----:B-1----:R-:W-:Y:S05]  /*1690*/  @P0 BRA `(.L_x_17) ;  /* 0x0000000000080947 */ /* 0x002fea0003800000 */
[----:B------:R-:W1:Y:S02]  /*16a0*/  SYNCS.PHASECHK.TRANS64.TRYWAIT P0, [UR6], R10 ;  /* 0x0000000aff0075a7 */ /* 0x000e640008000146 */
[----:B-1----:R-:W-:Y:S05]  /*16b0*/  @!P0 BRA `(.L_x_18) ;  /* 0x0000008000708947 */ /* 0x002fea0003800000 */
.L_x_17:
[----:B------:R-:W-:Y:S01]  /*16c0*/  UIADD3 UR6, UR10, 0x1c200, URZ ;  /* 0x0001c2000a067890 */ /* 0x000fe2000fffe03f */
[----:B------:R-:W-:Y:S01]  /*16d0*/  WARPGROUP.ARRIVE ;  /* 0x00000000000079c5 */ /* 0x000fe20000000000 */
[----:B------:R-:W-:Y:S01]  /*16e0*/  ULOP3.LUT UR12, UR11, 0x10000, URZ, 0xfc, !UPT ;  /* 0x000100000b0c7892 */ /* 0x000fe2000f8efc3f */
[----:B------:R-:W-:Y:S01]  /*16f0*/  CS2R R14, SRZ ;  /* 0x00000000000e7805 */ /* 0x000fe2000001ff00 */
[----:B------:R-:W-:Y:S01]  /*1700*/  USHF.R.U32.HI UR6, URZ, 0x4, UR6 ;  /* 0x000000043f067899 */ /* 0x000fe20008011606 */
[----:B------:R-:W-:Y:S01]  /*1710*/  CS2R R12, SRZ ;  /* 0x00000000000c7805 */ /* 0x000fe2000001ff00 */
[----:B------:R-:W-:Y:S01]  /*1720*/  ULEA UR12, UR5, UR12, 0x9 ;  /* 0x0000000c050c7291 */ /* 0x000fe2000f8e483f */
[----:B------:R-:W-:Y:S01]  /*1730*/  CS2R R16, SRZ ;  /* 0x0000000000107805 */ /* 0x000fe2000001ff00 */
[----:B------:R-:W-:Y:S01]  /*1740*/  ULOP3.LUT UR6, UR6, 0x3fff, URZ, 0xc0, !UPT ;  /* 0x00003fff06067892 */ /* 0x000fe2000f8ec03f */
[----:B------:R-:W-:Y:S01]  /*1750*/  CS2R R18, SRZ ;  /* 0x0000000000127805 */ /* 0x000fe2000001ff00 */
[----:B------:R-:W-:Y:S01]  /*1760*/  UMOV UR13, 0x80000020 ;  /* 0x80000020000d7882 */ /* 0x000fe20000000000 */
[----:B------:R-:W-:Y:S01]  /*1770*/  UMOV UR15, 0x80000020 ;  /* 0x80000020000f7882 */ /* 0x000fe20000000000 */
[----:B------:R-:W-:Y:S01]  /*1780*/  ULOP3.LUT UR6, UR6, 0x10000, URZ, 0xfc, !UPT ;  /* 0x0001000006067892 */ /* 0x000fe2000f8efc3f */
[----:B------:R-:W-:Y:S01]  /*1790*/  CS2R R20, SRZ ;  /* 0x0000000000147805 */ /* 0x000fe2000001ff00 */
[----:B------:R-:W-:Y:S01]  /*17a0*/  ULDC UR7, c[0x0][0x50c] ;  /* 0x0001430000077ab9 */ /* 0x000fe20000000800 */
[----:B------:R-:W-:Y:S01]  /*17b0*/  CS2R R22, SRZ ;  /* 0x0000000000167805 */ /* 0x000fe2000001ff00 */
[----:B------:R-:W-:Y:S01]  /*17c0*/  ULEA UR14, UR5, UR6, 0x9 ;  /* 0x00000006050e7291 */ /* 0x000fe2000f8e483f */
[----:B------:R-:W-:Y:S01]  /*17d0*/  CS2R R88, SRZ ;  /* 0x0000000000587805 */ /* 0x000fe2000001ff00 */
[----:B------:R-:W-:Y:S01]  /*17e0*/  UISETP.NE.AND UP0, UPT, UR7, 0x2, UPT ;  /* 0x000000020700788c */ /* 0x000fe2000bf05270 */
[----:B------:R-:W-:Y:S01]  /*17f0*/  CS2R R90, SRZ ;  /* 0x00000000005a7805 */ /* 0x000fe2000001ff00 */
[----:B------:R-:W-:Y:S01]  /*1800*/  UMOV UR6, 0x2 ;  /* 0x0000000200067882 */ /* 0x000fe20000000000 */
[----:B------:R-:W-:Y:S01]  /*1810*/  CS2R R92, SRZ ;  /* 0x00000000005c7805 */ /* 0x000fe2000001ff00 */
[----:B------:R-:W-:Y:S01]  /*1820*/  USEL UR7, URZ, 0x1, UP0 ;  /* 0x000000013f077887 */ /* 0x000fe20008000000 */
[----:B------:R-:W-:-:S02]  /*1830*/  CS2R R94, SRZ ;  /* 0x00000000005e7805 */ /* 0x000fc4000001ff00 */
[----:B------:R-:W-:Y:S01]  /*1840*/  CS2R R96, SRZ ;  /* 0x0000000000607805 */ /* 0x000fe2000001ff00 */
[----:B------:R-:W-:Y:S01]  /*1850*/  QGMMA.64x128x32.F32.E4M3.E4M3 R24, gdesc[UR12], RZ, !UPT ;  /* 0x01e000000c1879f3 */ /* 0x000fe2000c7008ff */
[----:B------:R-:W-:Y:S01]  /*1860*/  UIADD3 UR12, UR12, 0x2, URZ ;  /* 0x000000020c0c7890 */ /* 0x000fe2000fffe03f */
[----:B------:R-:W-:Y:S02]  /*1870*/  CS2R R98, SRZ ;  /* 0x0000000000627805 */ /* 0x000fe4000001ff00 */
[----:B------:R-:W-:Y:S01]  /*1880*/  ISETP.NE.AND P0, PT, RZ, UR7, PT ;  /* 0x00000007ff007c0c */ /* 0x000fe2000bf05270 */
[----:B------:R-:W-:Y:S01]  /*1890*/  UIADD3 UR14, UR14, 0x2, URZ ;  /* 0x000000020e0e7890 */ /* 0x000fe2000fffe03f */
[----:B------:R-:W-:Y:S01]  /*18a0*/  CS2R R100, SRZ ;  /* 0x0000000000647805 */ /* 0x000fe2000001ff00 */
[----:B------:R-:W-:Y:S01]  /*18b0*/  UMOV UR13, 0x80000020 ;  /* 0x80000020000d7882 */ /* 0x000fe20000000000 */
[----:B------:R-:W-:Y:S01]  /*18c0*/  UMOV UR15, 0x80000020 ;  /* 0x80000020000f7882 */ /* 0x000fe20000000000 */
        /* <DEDUP_REMOVED lines=17> */
[----:B------:R-:W-:Y:S01]  /*19e0*/  CS2R R136, SRZ ;  /* 0x0000000000887805 */ /* 0x000fe2000001ff00 */
[----:B------:R-:W-:Y:S02]  /*19f0*/  IMAD.MOV.U32 R139, RZ, RZ, RZ ;  /* 0x000000ffff8b7224 */ /* 0x000fe400078e00ff */
[----:B------:R-:W-:Y:S01]  /*1a00*/  IMAD.MOV.U32 R141, RZ, RZ, RZ ;  /* 0x000000ffff8d7224 */ /* 0x000fe200078e00ff */
[----:B------:R-:W-:Y:S01]  /*1a10*/  QGMMA.64x128x32.F32.E4M3.E4M3 R24, gdesc[UR12], R24, gsb0 ;  /* 0x01e000000c1879f3 */ /* 0x000fe20008000818 */
[----:B------:R-:W-:Y:S05]  /*1a20*/  @!P0 BRA `(.L_x_19) ;  /* 0x0000000400088947 */ /* 0x000fea0003800000 */
[----:B------:R-:W-:Y:S02]  /*1a30*/  WARPGROUP.DEPBAR.LE gsb0, 0x0 ;  /* 0x00008000000079c5 */ /* 0x000fe40000010000 */
[----:B------:R-:W-:-:S01]  /*1a40*/  FADD R141, RZ, R24 ;  /* 0x00000018ff8d7221 */ /* 0x000fc20000000000 */
[----:B------:R-:W-:Y:S01]  /*1a50*/  FADD R136, RZ, R25 ;  /* 0x00000019ff887221 */ /* 0x000fe20000000000 */
        /* <DEDUP_REMOVED lines=62> */
[----:B------:R-:W-:-:S06]  /*1e40*/  UMOV UR6, URZ ;  /* 0x0000003f00067c82 */ /* 0x000fcc0008000000 */
.L_x_19:
[----:B------:R-:W-:-:S04]  /*1e50*/  UIADD3 UR18, UR5, 0x1, URZ ;  /* 0x0000000105127890 */ /* 0x000fc8000fffe03f */
[----:B------:R-:W-:-:S04]  /*1e60*/  UISETP.NE.AND UP0, UPT, UR18, 0xe, UPT ;  /* 0x0000000e1200788c */ /* 0x000fc8000bf05270 */
[----:B------:R-:W-:Y:S02]  /*1e70*/  USEL UR8, URZ, 0x1, UP0 ;  /* 0x000000013f087887 */ /* 0x000fe40008000000 */
[----:B------:R-:W-:Y:S02]  /*1e80*/  USEL UR18, UR18, URZ, UP0 ;  /* 0x0000003f12127287 */ /* 0x000fe40008000000 */
[----:B------:R-:W-:-:S06]  /*1e90*/  ULOP3.LUT UR8, UR4, UR8, URZ, 0x3c, !UPT ;  /* 0x0000000804087292 */ /* 0x000fcc000f8e3c3f */
[----:B------:R-:W-:Y:S01]  /*1ea0*/  IMAD.U32 R142, RZ, RZ, UR8 ;  /* 0x00000008ff8e7e24 */ /* 0x000fe2000f8e00ff */
[----:B------:R-:W-:-:S06]  /*1eb0*/  UMOV UR8, 0x1 ;  /* 0x0000000100087882 */ /* 0x000fcc0000000000 */
.L_x_14:
[----:B------:R-:W-:-:S04]  /*1ec0*/  UISETP.LT.AND UP0, UPT, UR9, 0x1, UPT ;  /* 0x000000010900788c */ /* 0x000fc8000bf01270 */
[----:B------:R-:W-:-:S04]  /*1ed0*/  USEL UR12, UR9, 0x1, UP0 ;  /* 0x00000001090c7887 */ /* 0x000fc80008000000 */
[----:B------:R-:W-:-:S04]  /*1ee0*/  UIADD3 UR12, UR9, -UR12, URZ ;  /* 0x8000000c090c7290 */ /* 0x000fc8000fffe03f */
[----:B------:R-:W-:-:S06]  /*1ef0*/  UISETP.GE.AND UP0, UPT, UR12, 0x1, UPT ;  /* 0x000000010c00788c */ /* 0x000fcc000bf06270 */
[----:B------:R-:W-:-:S13]  /*1f00*/  PLOP3.LUT P0, PT, PT, PT, UP0, 0x80, 0x0 ;  /* 0x000000000000781c */ /* 0x000fda0003f0f008 */
[----:B------:R-:W-:Y:S05]  /*1f10*/  @!P0 BRA `(.L_x_20) ;  /* 0x0000000800048947 */ /* 0x000fea0003800000 */
[----:B01----:R-:W-:Y:S01]  /*1f20*/  IMAD.U32 R10, RZ, RZ, UR12 ;  /* 0x0000000cff0a7e24 */ /* 0x003fe2000f8e00ff */
[----:B------:R-:W-:Y:S01]  /*1f30*/  UMOV UR19, UR5 ;  /* 0x0000000500137c82 */ /* 0x000fe20008000000 */
[----:B------:R-:W-:-:S05]  /*1f40*/  ULDC UR20, c[0x0][0x50c] ;  /* 0x0001430000147ab9 */ /* 0x000fca0000000800 */
.L_x_28:
[----:B------:R-:W-:-:S13]  /*1f50*/  ISETP.NE.AND P1, PT, R138, 0x3, PT ;  /* 0x000000038a00780c */ /* 0x000fda0003f25270 */
[----:B01----:R-:W-:Y:S05]  /*1f60*/  @!P1 BRA `(.L_x_21) ;  /* 0x0000000000049947 */ /* 0x003fea0003800000 */
[----:B------:R-:W-:Y:S01]  /*1f70*/  BPT.TRAP 0x1 ;  /* 0x000000040000795c */ /* 0x000fe20000300000 */
.L_x_21:
[----:B------:R-:W0:Y:S01]  /*1f80*/  S2UR UR12, SR_CgaCtaId ;  /* 0x00000000000c79c3 */ /* 0x000e220000008800 */
[----:B------:R-:W-:Y:S01]  /*1f90*/  UMOV UR10, 0x400 ;  /* 0x00000400000a7882 */ /* 0x000fe20000000000 */
[----:B------:R-:W-:Y:S01]  /*1fa0*/  SHF.L.U32 R11, R142, 0x1f, RZ ;  /* 0x0000001f8e0b7819 */ /* 0x000fe200000006ff */
[----:B0-----:R-:W-:-:S04]  /*1fb0*/  ULEA UR10, UR12, UR10, 0x18 ;  /* 0x0000000a0c0a7291 */ /* 0x001fc8000f8ec03f */
[----:B------:R-:W-:-:S09]  /*1fc0*/  ULEA UR12, UR18, UR10, 0x3 ;  /* 0x0000000a120c7291 */ /* 0x000fd2000f8e183f */
[----:B------:R0:W1:Y:S01]  /*1fd0*/  SYNCS.PHASECHK.TRANS64.TRYWAIT P0, [UR12], R11 ;  /* 0x0000000bff0075a7 */ /* 0x000062000800014c */
[----:B------:R-:W-:Y:S05]  /*1fe0*/  @!P1 BRA `(.L_x_22) ;  /* 0x0000000000049947 */ /* 0x000fea0003800000 */
[----:B------:R-:W-:Y:S01]  /*1ff0*/  BPT.TRAP 0x1 ;  /* 0x000000040000795c */ /* 0x000fe20000300000 */
.L_x_22:
[----:B-1----:R-:W-:Y:S05]  /*2000*/  @P0 BRA `(.L_x_23) ;  /* 0x0000000000080947 */ /* 0x002fea0003800000 */
[----:B------:R-:W1:Y:S02]  /*2010*/  SYNCS.PHASECHK.TRANS64.TRYWAIT P0, [UR12], R11 ;  /* 0x0000000bff0075a7 */ /* 0x000e64000800014c */
[----:B-1----:R-:W-:Y:S05]  /*2020*/  @!P0 BRA `(.L_x_24) ;  /* 0x00000078002c8947 */ /* 0x002fea0003800000 */
.L_x_23:
[----:B------:R-:W-:Y:S01]  /*2030*/  UIADD3 UR12, UR10, 0x1c200, URZ ;  /* 0x0001c2000a0c7890 */ /* 0x000fe2000fffe03f */
[----:B------:R-:W-:Y:S01]  /*2040*/  WARPGROUP.ARRIVE ;  /* 0x00000000000079c5 */ /* 0x000fe20000000000 */
[----:B------:R-:W-:Y:S02]  /*2050*/  UISETP.NE.AND UP0, UPT, UR7, URZ, UPT ;  /* 0x0000003f0700728c */ /* 0x000fe4000bf05270 */
[----:B------:R-:W-:Y:S02]  /*2060*/  USHF.R.U32.HI UR12, URZ, 0x4, UR12 ;  /* 0x000000043f0c7899 */ /* 0x000fe4000801160c */
[----:B------:R-:W-:Y:S02]  /*2070*/  USEL UR8, UR8, URZ, !UP0 ;  /* 0x0000003f08087287 */ /* 0x000fe4000c000000 */
[----:B------:R-:W-:Y:S02]  /*2080*/  ULOP3.LUT UR7, UR12, 0x3fff, URZ, 0xc0, !UPT ;  /* 0x00003fff0c077892 */ /* 0x000fe4000f8ec03f */
[----:B------:R-:W-:-:S02]  /*2090*/  ULOP3.LUT UR12, UR11, 0x10000, URZ, 0xfc, !UPT ;  /* 0x000100000b0c7892 */ /* 0x000fc4000f8efc3f */
[----:B------:R-:W-:Y:S02]  /*20a0*/  ULOP3.LUT UR7, UR7, 0x10000, URZ, 0xfc, !UPT ;  /* 0x0001000007077892 */ /* 0x000fe4000f8efc3f */
[----:B------:R-:W-:Y:S02]  /*20b0*/  UISETP.NE.U32.AND UP0, UPT, UR8, URZ, UPT ;  /* 0x0000003f0800728c */ /* 0x000fe4000bf05070 */
[----:B------:R-:W-:Y:S02]  /*20c0*/  ULEA UR12, UR18, UR12, 0x9 ;  /* 0x0000000c120c7291 */ /* 0x000fe4000f8e483f */
[----:B------:R-:W-:Y:S01]  /*20d0*/  ULEA UR14, UR18, UR7, 0x9 ;  /* 0x00000007120e7291 */ /* 0x000fe2000f8e483f */
[----:B------:R-:W-:Y:S01]  /*20e0*/  UMOV UR13, 0x80000020 ;  /* 0x80000020000d7882 */ /* 0x000fe20000000000 */
[----:B------:R-:W-:Y:S01]  /*20f0*/  UMOV UR15, 0x80000020 ;  /* 0x80000020000f7882 */ /* 0x000fe20000000000 */
[----:B------:R-:W-:-:S06]  /*2100*/  UIADD3 UR6, UR6, 0x2, URZ ;  /* 0x0000000206067890 */ /* 0x000fcc000fffe03f */
[----:B------:R-:W-:Y:S01]  /*2110*/  QGMMA.64x128x32.F32.E4M3.E4M3 R24, gdesc[UR12], R24, UP0 ;  /* 0x01e000000c1879f3 */ /* 0x000fe2000bf00818 */
[----:B------:R-:W-:Y:S02]  /*2120*/  UIADD3 UR12, UR12, 0x2, URZ ;  /* 0x000000020c0c7890 */ /* 0x000fe4000fffe03f */
[----:B------:R-:W-:Y:S01]  /*2130*/  UIADD3 UR14, UR14, 0x2, URZ ;  /* 0x000000020e0e7890 */ /* 0x000fe2000fffe03f */
[----:B------:R-:W-:Y:S01]  /*2140*/  UMOV UR13, 0x80000020 ;  /* 0x80000020000d7882 */ /* 0x000fe20000000000 */
[----:B------:R-:W-:Y:S01]  /*2150*/  UMOV UR15, 0x80000020 ;  /* 0x80000020000f7882 */ /* 0x000fe20000000000 */
[----:B------:R-:W-:-:S04]  /*2160*/  UISETP.NE.AND UP0, UPT, UR6, UR20, UPT ;  /* 0x000000140600728c */ /* 0x000fc8000bf05270 */
[----:B------:R-:W-:-:S06]  /*2170*/  USEL UR7, URZ, 0x1, UP0 ;  /* 0x000000013f077887 */ /* 0x000fcc0008000000 */
[----:B------:R-:W-:Y:S01]  /*2180*/  ISETP.NE.AND P0, PT, RZ, UR7, PT ;  /* 0x00000007ff007c0c */ /* 0x000fe2000bf05270 */
[----:B------:R-:W-:Y:S03]  /*2190*/  QGMMA.64x128x32.F32.E4M3.E4M3 R24, gdesc[UR12], R24, gsb0 ;  /* 0x01e000000c1879f3 */ /* 0x000fe60008000818 */
[----:B------:R-:W-:-:S09]  /*21a0*/  WARPGROUP.DEPBAR.LE gsb0, 0x1 ;  /* 0x00008000000079c5 */ /* 0x000fd20000010100 */
[----:B------:R-:W-:Y:S05]  /*21b0*/  @!P0 BRA `(.L_x_25) ;  /* 0x0000000400088947 */ /* 0x000fea0003800000 */
[----:B------:R-:W-:Y:S02]  /*21c0*/  WARPGROUP.DEPBAR.LE gsb0, 0x0 ;  /* 0x00008000000079c5 */ /* 0x000fe40000010000 */
[----:B------:R-:W-:-:S01]  /*21d0*/  FADD R141, R24, R141 ;  /* 0x0000008d188d7221 */ /* 0x000fc20000000000 */
[----:B------:R-:W-:Y:S01]  /*21e0*/  FADD R136, R25, R136 ;  /* 0x0000008819887221 */ /* 0x000fe20000000000 */
        /* <DEDUP_REMOVED lines=62> */
[----:B------:R-:W-:-:S06]  /*25d0*/  UMOV UR6, URZ ;  /* 0x0000003f00067c82 */ /* 0x000fcc0008000000 */
.L_x_25:
[----:B------:R-:W-:Y:S05]  /*25e0*/  @!P1 BRA `(.L_x_26) ;  /* 0x0000000000049947 */ /* 0x000fea0003800000 */
[----:B------:R-:W-:Y:S01]  /*25f0*/  BPT.TRAP 0x1 ;  /* 0x000000040000795c */ /* 0x000fe20000300000 */
.L_x_26:
[----:B------:R-:W-:Y:S01]  /*2600*/  ULEA UR8, UR19, UR10, 0x3 ;  /* 0x0000000a13087291 */ /* 0x000fe2000f8e183f */
[----:B------:R-:W-:-:S03]  /*2610*/  ISETP.GT.U32.AND P0, PT, R4, 0x1, PT ;  /* 0x000000010400780c */ /* 0x000fc60003f04070 */
[----:B------:R-:W-:-:S04]  /*2620*/  UIADD3 UR8, UR8, 0x70, URZ ;  /* 0x0000007008087890 */ /* 0x000fc8000fffe03f */
[----:B------:R-:W-:-:S09]  /*2630*/  UPRMT UR8, URZ, 0x654, UR8 ;  /* 0x000006543f087896 */ /* 0x000fd20008000008 */
[----:B------:R-:W-:Y:S01]  /*2640*/  SYNCS.ARRIVE.TRANS64.RED.A1T0 RZ, [UR8], RZ ;  /* 0x000000ffffff79a7 */ /* 0x000fe20008100408 */
[----:B------:R-:W-:Y:S05]  /*2650*/  @P0 BRA `(.L_x_27) ;  /* 0x0000000000040947 */ /* 0x000fea0003800000 */
[----:B------:R-:W-:Y:S01]  /*2660*/  BPT.TRAP 0x1 ;  /* 0x000000040000795c */ /* 0x000fe20000300000 */
.L_x_27:
[----:B------:R-:W-:Y:S01]  /*2670*/  UIADD3 UR18, UR18, 0x1, URZ ;  /* 0x0000000112127890 */ /* 0x000fe2000fffe03f */
[C---:B------:R-:W-:Y:S01]  /*2680*/  ISETP.GT.AND P0, PT, R10.reuse, 0x1, PT ;  /* 0x000000010a00780c */ /* 0x040fe20003f04270 */
[----:B------:R-:W-:Y:S01]  /*2690*/  UIADD3 UR19, UR19, 0x1, URZ ;  /* 0x0000000113137890 */ /* 0x000fe2000fffe03f */
[----:B------:R-:W-:Y:S01]  /*26a0*/  VIADD R10, R10, 0xffffffff ;  /* 0xffffffff0a0a7836 */ /* 0x000fe20000000000 */
[----:B------:R-:W-:Y:S02]  /*26b0*/  UISETP.NE.AND UP0, UPT, UR18, 0xe, UPT ;  /* 0x0000000e1200788c */ /* 0x000fe4000bf05270 */
[----:B------:R-:W-:Y:S02]  /*26c0*/  UISETP.NE.AND UP1, UPT, UR19, 0xe, UPT ;  /* 0x0000000e1300788c */ /* 0x000fe4000bf25270 */
[----:B------:R-:W-:Y:S02]  /*26d0*/  USEL UR8, URZ, 0x1, UP0 ;  /* 0x000000013f087887 */ /* 0x000fe40008000000 */
[----:B------:R-:W-:-:S02]  /*26e0*/  USEL UR18, UR18, URZ, UP0 ;  /* 0x0000003f12127287 */ /* 0x000fc40008000000 */
[----:B------:R-:W-:Y:S02]  /*26f0*/  USEL UR19, UR19, URZ, UP1 ;  /* 0x0000003f13137287 */ /* 0x000fe40008800000 */
[----:B------:R-:W-:Y:S01]  /*2700*/  LOP3.LUT R142, R142, UR8, RZ, 0x3c, !PT ;  /* 0x000000088e8e7c12 */ /* 0x000fe2000f8e3cff */
[----:B------:R-:W-:Y:S01]  /*2710*/  UMOV UR8, 0x1 ;  /* 0x0000000100087882 */ /* 0x000fe20000000000 */
[----:B------:R-:W-:Y:S08]  /*2720*/  @P0 BRA `(.L_x_28) ;  /* 0xfffffff800080947 */ /* 0x000ff0000383ffff */
.L_x_20:
[----:B------:R-:W-:Y:S01]  /*2730*/  UISETP.NE.AND UP0, UPT, UR6, URZ, UPT ;  /* 0x0000003f0600728c */ /* 0x000fe2000bf05270 */
[----:B01----:R-:W0:Y:S03]  /*2740*/  LDC R10, c[0x0][0x28c] ;  /* 0x0000a300ff0a7b82 */ /* 0x003e260000000800 */
[----:B------:R-:W-:-:S06]  /*2750*/  USEL UR6, URZ, 0x1, !UP0 ;  /* 0x000000013f067887 */ /* 0x000fcc000c000000 */
[----:B------:R-:W-:Y:S02]  /*2760*/  ISETP.NE.AND P0, PT, RZ, UR6, PT ;  /* 0x00000006ff007c0c */ /* 0x000fe4000bf05270 */
[----:B0-----:R-:W-:-:S11]  /*2770*/  ISETP.GE.AND P1, PT, R10, 0x1, PT ;  /* 0x000000010a00780c */ /* 0x001fd60003f26270 */
[----:B------:R-:W-:Y:S05]  /*2780*/  @!P0 BRA `(.L_x_29) ;  /* 0x0000000400048947 */ /* 0x000fea0003800000 */
[----:B------:R-:W-:Y:S02]  /*2790*/  WARPGROUP.DEPBAR.LE gsb0, 0x0 ;  /* 0x00008000000079c5 */ /* 0x000fe40000010000 */
[----:B------:R-:W-:Y:S01]  /*27a0*/  FADD R141, R24, R141 ;  /* 0x0000008d188d7221 */ /* 0x000fe20000000000 */
        /* <DEDUP_REMOVED lines=62> */
[----:B------:R-:W-:-:S07]  /*2b90*/  FADD R14, R14, R87 ;  /* 0x000000570e0e7221 */ /* 0x000fce0000000000 */
.L_x_29:
[----:B------:R-:W-:Y:S02]  /*2ba0*/  WARPGROUP.DEPBAR.LE gsb0, 0x0 ;  /* 0x00008000000079c5 */ /* 0x000fe40000010000 */
[----:B------:R-:W-:Y:S05]  /*2bb0*/  @!P1 BRA `(.L_x_30) ;  /* 0x0000000000449947 */ /* 0x000fea0003800000 */
[----:B------:R-:W-:-:S13]  /*2bc0*/  ISETP.NE.AND P0, PT, R138, 0x3, PT ;  /* 0x000000038a00780c */ /* 0x000fda0003f05270 */
[----:B------:R-:W-:Y:S05]  /*2bd0*/  @!P0 BRA `(.L_x_31) ;  /* 0x0000000000048947 */ /* 0x000fea0003800000 */
[----:B------:R-:W-:Y:S01]  /*2be0*/  BPT.TRAP 0x1 ;  /* 0x000000040000795c */ /* 0x000fe20000300000 */
.L_x_31:
[----:B------:R-:W-:Y:S01]  /*2bf0*/  UISETP.LT.AND UP0, UPT, UR9, 0x1, UPT ;  /* 0x000000010900788c */ /* 0x000fe2000bf01270 */
[----:B------:R-:W-:-:S03]  /*2c00*/  ISETP.GT.U32.AND P0, PT, R4, 0x1, PT ;  /* 0x000000010400780c */ /* 0x000fc60003f04070 */
[----:B------:R-:W-:-:S04]  /*2c10*/  USEL UR8, UR9, 0x1, UP0 ;  /* 0x0000000109087887 */ /* 0x000fc80008000000 */
[----:B------:R-:W-:-:S04]  /*2c20*/  UIADD3 UR8, UR5, UR9, -UR8 ;  /* 0x0000000905087290 */ /* 0x000fc8000fffe808 */
[----:B------:R-:W-:-:S04]  /*2c30*/  USHF.R.U32.HI UR6, URZ, 0x1, UR8 ;  /* 0x000000013f067899 */ /* 0x000fc80008011608 */
[----:B------:R-:W-:-:S04]  /*2c40*/  UIMAD.WIDE.U32 UR6, UR6, -0x6db6db6d, URZ ;  /* 0x92492493060678a5 */ /* 0x000fc8000f8e003f */
[----:B------:R-:W-:-:S04]  /*2c50*/  USHF.R.U32.HI UR6, URZ, 0x2, UR7 ;  /* 0x000000023f067899 */ /* 0x000fc80008011607 */
[----:B------:R-:W-:-:S04]  /*2c60*/  UIMAD UR8, UR6, -0xe, UR8 ;  /* 0xfffffff2060878a4 */ /* 0x000fc8000f8e0208 */
[----:B------:R-:W-:-:S04]  /*2c70*/  ULEA UR8, UR8, UR10, 0x3 ;  /* 0x0000000a08087291 */ /* 0x000fc8000f8e183f */
[----:B------:R-:W-:-:S04]  /*2c80*/  UIADD3 UR8, UR8, 0x70, URZ ;  /* 0x0000007008087890 */ /* 0x000fc8000fffe03f */
[----:B------:R-:W-:-:S09]  /*2c90*/  UPRMT UR8, URZ, 0x654, UR8 ;  /* 0x000006543f087896 */ /* 0x000fd20008000008 */
[----:B------:R-:W-:Y:S01]  /*2ca0*/  SYNCS.ARRIVE.TRANS64.RED.A1T0 RZ, [UR8], RZ ;  /* 0x000000ffffff79a7 */ /* 0x000fe20008100408 */
[----:B------:R-:W-:Y:S05]  /*2cb0*/  @P0 BRA `(.L_x_30) ;  /* 0x0000000000040947 */ /* 0x000fea0003800000 */
[----:B------:R-:W-:Y:S01]  /*2cc0*/  BPT.TRAP 0x1 ;  /* 0x000000040000795c */ /* 0x000fe20000300000 */
.L_x_30:
[----:B------:R-:W0:Y:S01]  /*2cd0*/  LDC R26, c[0x0][0x288] ;  /* 0x0000a200ff1a7b82 */ /* 0x000e220000000800 */
[--C-:B------:R-:W-:Y:S01]  /*2ce0*/  SHF.R.U32.HI R10, RZ, 0x2, R0.reuse ;  /* 0x00000002ff0a7819 */ /* 0x100fe20000011600 */
[----:B------:R-:W-:Y:S01]  /*2cf0*/  IMAD.SHL.U32 R29, R7, 0x80, RZ ;  /* 0x00000080071d7824 */ /* 0x000fe200078e00ff */
[----:B------:R-:W-:Y:S01]  /*2d00*/  SHF.R.U32.HI R25, RZ, 0x7, R0 ;  /* 0x00000007ff197819 */ /* 0x000fe20000011600 */
[----:B------:R-:W-:Y:S01]  /*2d10*/  UIADD3 UR5, UR9, UR5, URZ ;  /* 0x0000000509057290 */ /* 0x000fe2000fffe03f */
[----:B------:R-:W-:Y:S01]  /*2d20*/  LOP3.LUT R11, R10, 0x7, RZ, 0xc0, !PT ;  /* 0x000000070a0b7812 */ /* 0x000fe200078ec0ff */
[----:B------:R-:W-:Y:S01]  /*2d30*/  IMAD.SHL.U32 R31, R6, 0x80, RZ ;  /* 0x00000080061f7824 */ /* 0x000fe200078e00ff */
[----:B------:R-:W-:Y:S01]  /*2d40*/  LOP3.LUT R10, R25, 0x1, RZ, 0xc0, !PT ;  /* 0x00000001190a7812 */ /* 0x000fe200078ec0ff */
[----:B------:R-:W-:Y:S01]  /*2d50*/  UISETP.GT.U32.AND UP0, UPT, UR5, 0xd, UPT ;  /* 0x0000000d0500788c */ /* 0x000fe2000bf04070 */
[----:B------:R-:W-:Y:S01]  /*2d60*/  LOP3.LUT R24, R0, 0x60, RZ, 0xc0, !PT ;  /* 0x0000006000187812 */ /* 0x000fe200078ec0ff */
[----:B------:R-:W-:Y:S01]  /*2d70*/  ULDC UR12, c[0x0][0x284] ;  /* 0x0000a100000c7ab9 */ /* 0x000fe20000000800 */
[----:B------:R-:W-:Y:S01]  /*2d80*/  USHF.R.U32.HI UR6, URZ, 0x1, UR5 ;  /* 0x000000013f067899 */ /* 0x000fe20008011605 */
[----:B------:R-:W-:Y:S01]  /*2d90*/  IMAD.SHL.U32 R30, R10, 0x40, RZ ;  /* 0x000000400a1e7824 */ /* 0x000fe200078e00ff */
[----:B------:R-:W-:Y:S01]  /*2da0*/  SHF.R.U32.HI R28, RZ, 0x1, R24 ;  /* 0x00000001ff1c7819 */ /* 0x000fe20000011618 */
[----:B------:R-:W-:Y:S01]  /*2db0*/  UISETP.LT.U32.AND UP0, UPT, UR9, 0xe, UP0 ;  /* 0x0000000e0900788c */ /* 0x000fe20008701070 */
[----:B------:R-:W-:Y:S01]  /*2dc0*/  LOP3.LUT R24, R0, 0x3, RZ, 0xc0, !PT ;  /* 0x0000000300187812 */ /* 0x000fe200078ec0ff */
[----:B------:R-:W-:Y:S01]  /*2dd0*/  UISETP.GE.U32.AND UP1, UPT, UR9, 0xe, UPT ;  /* 0x0000000e0900788c */ /* 0x000fe2000bf26070 */
[--C-:B------:R-:W-:Y:S01]  /*2de0*/  IADD3 R25, RZ, -R28, -R11.reuse ;  /* 0x8000001cff197210 */ /* 0x100fe20007ffe80b */
[----:B------:R-:W-:Y:S01]  /*2df0*/  UIMAD.WIDE.U32 UR6, UR6, -0x6db6db6d, URZ ;  /* 0x92492493060678a5 */ /* 0x000fe2000f8e003f */
[----:B------:R-:W-:Y:S01]  /*2e00*/  LOP3.LUT R11, R30, 0x40, R11, 0xe2, !PT ;  /* 0x000000401e0b7812 */ /* 0x000fe200078ee20b */
[----:B------:R-:W-:Y:S01]  /*2e10*/  USEL UR8, URZ, 0x1, !UP0 ;  /* 0x000000013f087887 */ /* 0x000fe2000c000000 */
[----:B------:R-:W-:Y:S01]  /*2e20*/  SHF.R.S32.HI R34, RZ, 0x1f, R5 ;  /* 0x0000001fff227819 */ /* 0x000fe20000011405 */
[----:B------:R-:W-:Y:S01]  /*2e30*/  IMAD R10, R10, -0x40, R25 ;  /* 0xffffffc00a0a7824 */ /* 0x000fe200078e0219 */
[----:B------:R-:W-:Y:S01]  /*2e40*/  ULDC.64 UR10, c[0x0][0x5d0] ;  /* 0x00017400000a7ab9 */ /* 0x000fe20000000a00 */
[----:B0-----:R-:W-:Y:S01]  /*2e50*/  IMAD R30, R24, -0x2, R26 ;  /* 0xfffffffe181e7824 */ /* 0x001fe200078e021a */
[----:B------:R-:W-:Y:S01]  /*2e60*/  ISETP.GE.AND P0, PT, R29, R26, PT ;  /* 0x0000001a1d00720c */ /* 0x000fe20003f06270 */
[----:B------:R-:W-:Y:S01]  /*2e70*/  IMAD.SHL.U32 R24, R0, 0x2, RZ ;  /* 0x0000000200187824 */ /* 0x000fe200078e00ff */
[----:B------:R-:W-:Y:S01]  /*2e80*/  USHF.R.U32.HI UR6, URZ, 0x2, UR7 ;  /* 0x000000023f067899 */ /* 0x000fe20008011607 */
[----:B------:R-:W-:Y:S01]  /*2e90*/  IMAD R32, R34, UR10, RZ ;  /* 0x0000000a22207c24 */ /* 0x000fe2000f8e02ff */
[----:B------:R-:W-:Y:S01]  /*2ea0*/  ISETP.GE.OR P0, PT, R31, UR12, P0 ;  /* 0x0000000c1f007c0c */ /* 0x000fe20008706670 */
[----:B------:R-:W-:Y:S01]  /*2eb0*/  ULOP3.LUT UR4, UR4, UR8, URZ, 0x3c, !UPT ;  /* 0x0000000804047292 */ /* 0x000fe2000f8e3c3f */
[----:B------:R-:W-:Y:S01]  /*2ec0*/  LOP3.LUT R24, R29, 0x6, R24, 0xf8, !PT ;  /* 0x000000061d187812 */ /* 0x000fe200078ef818 */
[----:B------:R-:W-:Y:S01]  /*2ed0*/  IMAD.WIDE R26, R6, 0x80, RZ ;  /* 0x00000080061a7825 */ /* 0x000fe200078e02ff */
[----:B------:R-:W-:Y:S01]  /*2ee0*/  UIMAD UR5, UR6, -0xe, UR5 ;  /* 0xfffffff2060578a4 */ /* 0x000fe2000f8e0205 */
[----:B------:R-:W-:Y:S01]  /*2ef0*/  IADD3 R36, -R31, UR12, R10 ;  /* 0x0000000c1f247c10 */ /* 0x000fe2000fffe10a */
[----:B------:R-:W-:Y:S01]  /*2f00*/  @UP1 ULOP3.LUT UR4, UR4, 0x1, UR6, 0x78, !UPT ;  /* 0x0000000104041892 */ /* 0x000fe2000f8e7806 */
[----:B------:R-:W-:Y:S01]  /*2f10*/  SHF.R.S32.HI R25, RZ, 0x1f, R24 ;  /* 0x0000001fff197819 */ /* 0x000fe20000011418 */
[----:B------:R-:W-:Y:S01]  /*2f20*/  IMAD R33, R5, UR11, R32 ;  /* 0x0000000b05217c24 */ /* 0x000fe2000f8e0220 */
[----:B------:R-:W-:Y:S01]  /*2f30*/  LOP3.LUT R35, R26, R11, R28, 0xfe, !PT ;  /* 0x0000000b1a237212 */ /* 0x000fe200078efe1c */
[----:B------:R-:W-:-:S02]  /*2f40*/  IMAD.IADD R29, R30, 0x1, -R29 ;  /* 0x000000011e1d7824 */ /* 0x000fc400078e0a1d */
[----:B------:R-:W-:-:S04]  /*2f50*/  IMAD.WIDE.U32 R6, R5, UR10, R24 ;  /* 0x0000000a05067c25 */ /* 0x000fc8000f8e0018 */
[----:B------:R-:W-:Y:S02]  /*2f60*/  IMAD.IADD R7, R7, 0x1, R33 ;  /* 0x0000000107077824 */ /* 0x000fe400078e0221 */
[----:B------:R-:W-:Y:S01]  /*2f70*/  IMAD.MOV.U32 R28, RZ, RZ, -0x1 ;  /* 0xffffffffff1c7424 */ /* 0x000fe200078e00ff */
[----:B------:R-:W-:Y:S06]  /*2f80*/  @P0 BRA `(.L_x_32) ;  /* 0x0000004400a40947 */ /* 0x000fec0003800000 */
[----:B------:R-:W0:Y:S01]  /*2f90*/  LDC.64 R32, c[0x0][0x5c8] ;  /* 0x00017200ff207b82 */ /* 0x000e220000000a00 */
[----:B------:R-:W-:Y:S01]  /*2fa0*/  ULDC.64 UR6, c[0x0][0x5c0] ;  /* 0x0001700000067ab9 */ /* 0x000fe20000000a00 */
[----:B------:R-:W-:Y:S01]  /*2fb0*/  BSSY B0, `(.L_x_32) ;  /* 0x0000466000007945 */ /* 0x000fe20003800000 */
[-C--:B0-----:R-:W-:Y:S02]  /*2fc0*/  IMAD R10, R27, R32.reuse, RZ ;  /* 0x000000201b0a7224 */ /* 0x081fe400078e02ff */
[----:B------:R-:W-:-:S04]  /*2fd0*/  IMAD.WIDE.U32 R6, R35, R32, R6 ;  /* 0x0000002023067225 */ /* 0x000fc800078e0006 */
[----:B------:R-:W-:Y:S01]  /*2fe0*/  IMAD R31, R35, R33, R10 ;  /* 0x00000021231f7224 */ /* 0x000fe200078e020a */
[----:B------:R-:W-:Y:S02]  /*2ff0*/  LEA R11, P0, R32, R6, 0x3 ;  /* 0x00000006200b7211 */ /* 0x000fe400078018ff */
[----:B------:R-:W-:Y:S01]  /*3000*/  IADD3 R10, P1, R6, UR6, RZ ;  /* 0x00000006060a7c10 */ /* 0x000fe2000ff3e0ff */
[----:B------:R-:W-:Y:S01]  /*3010*/  IMAD.IADD R31, R7, 0x1, R31 ;  /* 0x00000001071f7824 */ /* 0x000fe200078e021f */
[----:B------:R-:W-:-:S04]  /*3020*/  IADD3 R6, P3, R11, UR6, RZ ;  /* 0x000000060b067c10 */ /* 0x000fc8000ff7e0ff */
[----:B------:R-:W-:Y:S02]  /*3030*/  LEA.HI.X R7, R32, R31, R33, 0x3, P0 ;  /* 0x0000001f20077211 */ /* 0x000fe400000f1c21 */
[----:B---3-5:R-:W-:Y:S02]  /*3040*/  FSETP.NEU.AND P0, PT, R9, RZ, PT ;  /* 0x000000ff0900720b */ /* 0x028fe40003f0d000 */
[----:B------:R-:W-:Y:S02]  /*3050*/  IADD3.X R11, R31, UR7, RZ, P1, !PT ;  /* 0x000000071f0b7c10 */ /* 0x000fe40008ffe4ff */
[----:B------:R-:W-:-:S09]  /*3060*/  IADD3.X R7, R7, UR7, RZ, P3, !PT ;  /* 0x0000000707077c10 */ /* 0x000fd20009ffe4ff */
[----:B------:R-:W-:Y:S05]  /*3070*/  @!P0 BRA `(.L_x_33) ;  /* 0x00000034005c8947 */ /* 0x000fea0003800000 */
[----:B------:R-:W-:Y:S01]  /*3080*/  ULDC.64 UR6, c[0x0][0x5b8] ;  /* 0x00016e0000067ab9 */ /* 0x000fe20000000a00 */
[----:B------:R-:W-:Y:S01]  /*3090*/  ISETP.GE.AND P0, PT, R36, 0x1, PT ;  /* 0x000000012400780c */ /* 0x000fe20003f06270 */
[----:B------:R-:W-:Y:S01]  /*30a0*/  IMAD R32, R34, UR6, RZ ;  /* 0x0000000622207c24 */ /* 0x000fe2000f8e02ff */
[----:B------:R-:W-:Y:S01]  /*30b0*/  ULDC.64 UR10, c[0x0][0x5a8] ;  /* 0x00016a00000a7ab9 */ /* 0x000fe20000000a00 */
[----:B------:R-:W-:Y:S01]  /*30c0*/  IMAD.WIDE.U32 R30, R5, UR6, R24 ;  /* 0x00000006051e7c25 */ /* 0x000fe2000f8e0018 */
[----:B------:R-:W-:Y:S01]  /*30d0*/  ISETP.LT.OR P4, PT, R29, 0x1, !P0 ;  /* 0x000000011d00780c */ /* 0x000fe20004781670 */
[----:B------:R-:W-:Y:S02]  /*30e0*/  BSSY B1, `(.L_x_34) ;  /* 0x000000c000017945 */ /* 0x000fe40003800000 */
[----:B------:R-:W-:Y:S01]  /*30f0*/  IMAD R5, R5, UR7, R32 ;  /* 0x0000000705057c24 */ /* 0x000fe2000f8e0220 */
[----:B------:R-:W-:-:S03]  /*3100*/  ULDC.64 UR6, c[0x0][0x5b0] ;  /* 0x00016c0000067ab9 */ /* 0x000fc60000000a00 */
[----:B------:R-:W-:Y:S02]  /*3110*/  IMAD.IADD R31, R31, 0x1, R5 ;  /* 0x000000011f1f7824 */ /* 0x000fe400078e0205 */
[----:B------:R-:W-:Y:S02]  /*3120*/  IMAD R5, R27, UR6, RZ ;  /* 0x000000061b057c24 */ /* 0x000fe4000f8e02ff */
[----:B------:R-:W-:-:S04]  /*3130*/  IMAD.WIDE.U32 R24, R35, UR6, R30 ;  /* 0x0000000623187c25 */ /* 0x000fc8000f8e001e */
[----:B------:R-:W-:Y:S01]  /*3140*/  IMAD R5, R35, UR7, R5 ;  /* 0x0000000723057c24 */ /* 0x000fe2000f8e0205 */
[----:B------:R-:W-:-:S04]  /*3150*/  IADD3 R24, P1, R24, UR10, RZ ;  /* 0x0000000a18187c10 */ /* 0x000fc8000ff3e0ff */
[--C-:B------:R-:W-:Y:S02]  /*3160*/  IADD3.X R25, R25, UR11, R5.reuse, P1, !PT ;  /* 0x0000000b19197c10 */ /* 0x100fe40008ffe405 */
[----:B------:R-:W-:Y:S01]  /*3170*/  PRMT R5, RZ, 0x7610, R5 ;  /* 0x00007610ff057816 */ /* 0x000fe20000000005 */
[----:B------:R-:W-:Y:S06]  /*3180*/  @P4 BRA `(.L_x_35) ;  /* 0x0000000000044947 */ /* 0x000fec0003800000 */
[----:B------:R0:W5:Y:S02]  /*3190*/  LDG.E.U8 R5, desc[UR16][R24.64] ;  /* 0x0000001018057981 */ /* 0x000164000c1e1100 */
.L_x_35:
[----:B------:R-:W-:Y:S05]  /*31a0*/  BSYNC B1 ;  /* 0x0000000000017941 */ /* 0x000fea0003800000 */
.L_x_34:
[----:B-----5:R-:W-:Y:S01]  /*31b0*/  LOP3.LUT R5, R5, 0xff, RZ, 0xc0, !PT ;  /* 0x000000ff05057812 */ /* 0x020fe200078ec0ff */
[----:B------:R-:W-:Y:S01]  /*31c0*/  BSSY B1, `(.L_x_36) ;  /* 0x000000b000017945 */ /* 0x000fe20003800000 */
[----:B------:R-:W-:Y:S02]  /*31d0*/  ISETP.LT.OR P3, PT, R29, 0x2, !P0 ;  /* 0x000000021d00780c */ /* 0x000fe40004761670 */
[----:B------:R-:W-:-:S05]  /*31e0*/  F2FP.F16.E4M3.UNPACK_B R5, R5 ;  /* 0x00000005ff05723e */ /* 0x000fca00020006ff */
[----:B------:R-:W-:Y:S01]  /*31f0*/  HADD2.F32 R32, -RZ, R5.H0_H0 ;  /* 0x20000005ff207230 */ /* 0x000fe20000004100 */
[----:B------:R-:W-:-:S04]  /*3200*/  PRMT R5, RZ, 0x7610, R5 ;  /* 0x00007610ff057816 */ /* 0x000fc80000000005 */
[----:B------:R-:W-:-:S04]  /*3210*/  FMUL R32, R32, R9 ;  /* 0x0000000920207220 */ /* 0x000fc80000400000 */
[----:B--2---:R-:W-:-:S05]  /*3220*/  FFMA R32, R141, R8, R32 ;  /* 0x000000088d207223 */ /* 0x004fca0000000020 */
[----:B------:R-:W-:-:S05]  /*3230*/  F2FP.SATFINITE.E4M3.F32.PACK_AB_MERGE_C R33, RZ, R32, RZ ;  /* 0x00000020ff21723e */ /* 0x000fca00048070ff */
[----:B------:R1:W-:Y:S01]  /*3240*/  @!P4 STG.E.U8 desc[UR16][R10.64], R33 ;  /* 0x000000210a00c986 */ /* 0x0003e2000c101110 */
[----:B------:R-:W-:Y:S05]  /*3250*/  @P3 BRA `(.L_x_37) ;  /* 0x0000000000043947 */ /* 0x000fea0003800000 */
[----:B------:R2:W5:Y:S02]  /*3260*/  LDG.E.U8 R5, desc[UR16][R24.64+0x1] ;  /* 0x0000011018057981 */ /* 0x000564000c1e1100 */
.L_x_37:
[----:B------:R-:W-:Y:S05]  /*3270*/  BSYNC B1 ;  /* 0x0000000000017941 */ /* 0x000fea0003800000 */
.L_x_36:
[----:B-----5:R-:W-:Y:S01]  /*3280*/  LOP3.LUT R5, R5, 0xff, RZ, 0xc0, !PT ;  /* 0x000000ff05057812 */ /* 0x020fe200078ec0ff */
[----:B------:R-:W-:Y:S01]  /*3290*/  BSSY B1, `(.L_x_38) ;  /* 0x0000013000017945 */ /* 0x000fe20003800000 */
[----:B-1----:R-:W-:Y:S02]  /*32a0*/  IADD3 R33, P1, R35, 0x8, RZ ;  /* 0x0000000823217810 */ /* 0x002fe40007f3e0ff */
[----:B------:R-:W-:-:S03]  /*32b0*/  F2FP.F16.E4M3.UNPACK_B R5, R5 ;  /* 0x00000005ff05723e */ /* 0x000fc600020006ff */
[----:B------:R-:W-:Y:S01]  /*32c0*/  IMAD.X R27, RZ, RZ, R27, P1 ;  /* 0x000000ffff1b7224 */ /* 0x000fe200008e061b */
[----:B------:R-:W-:Y:S01]  /*32d0*/  ISETP.GE.AND P1, PT, R36, 0x9, PT ;  /* 0x000000092400780c */ /* 0x000fe20003f26270 */
[----:B------:R-:W-:Y:S02]  /*32e0*/  HADD2.F32 R26, -RZ, R5.H0_H0 ;  /* 0x20000005ff1a7230 */ /* 0x000fe40000004100 */
[----:B------:R-:W-:Y:S01]  /*32f0*/  IMAD.WIDE.U32 R30, R33, UR6, R30 ;  /* 0x00000006211e7c25 */ /* 0x000fe2000f8e001e */
[----:B------:R-:W-:-:S03]  /*3300*/  ISETP.LT.OR P5, PT, R29, 0x1, !P1 ;  /* 0x000000011d00780c */ /* 0x000fc60004fa1670 */
[----:B------:R-:W-:Y:S01]  /*3310*/  FMUL R5, R26, R9 ;  /* 0x000000091a057220 */ /* 0x000fe20000400000 */
[----:B------:R-:W-:-:S03]  /*3320*/  IMAD R26, R27, UR6, RZ ;  /* 0x000000061b1a7c24 */ /* 0x000fc6000f8e02ff */
[----:B------:R-:W-:Y:S01]  /*3330*/  FFMA R5, R136, R8, R5 ;  /* 0x0000000888057223 */ /* 0x000fe20000000005 */
[----:B------:R-:W-:Y:S01]  /*3340*/  IMAD R33, R33, UR7, R26 ;  /* 0x0000000721217c24 */ /* 0x000fe2000f8e021a */
[----:B------:R-:W-:-:S03]  /*3350*/  IADD3 R26, P4, R30, UR10, RZ ;  /* 0x0000000a1e1a7c10 */ /* 0x000fc6000ff9e0ff */
[----:B------:R-:W-:Y:S02]  /*3360*/  F2FP.SATFINITE.E4M3.F32.PACK_AB_MERGE_C R35, RZ, R5, RZ ;  /* 0x00000005ff23723e */ /* 0x000fe400048070ff */
[----:B------:R-:W-:Y:S02]  /*3370*/  IADD3.X R27, R31, UR11, R33, P4, !PT ;  /* 0x0000000b1f1b7c10 */ /* 0x000fe4000a7fe421 */
[----:B------:R-:W-:Y:S01]  /*3380*/  PRMT R5, RZ, 0x7610, R5 ;  /* 0x00007610ff057816 */ /* 0x000fe20000000005 */
[----:B------:R1:W-:Y:S01]  /*3390*/  @!P3 STG.E.U8 desc[UR16][R10.64+0x1], R35 ;  /* 0x000001230a00b986 */ /* 0x0003e2000c101110 */
[----:B------:R-:W-:Y:S05]  /*33a0*/  @P5 BRA `(.L_x_39) ;  /* 0x0000000000045947 */ /* 0x000fea0003800000 */
[----:B------:R3:W5:Y:S02]  /*33b0*/  LDG.E.U8 R5, desc[UR16][R26.64] ;  /* 0x000000101a057981 */ /* 0x000764000c1e1100 */
.L_x_39:
[----:B------:R-:W-:Y:S05]  /*33c0*/  BSYNC B1 ;  /* 0x0000000000017941 */ /* 0x000fea0003800000 */
.L_x_38:
[----:B-----5:R-:W-:Y:S01]  /*33d0*/  LOP3.LUT R5, R5, 0xff, RZ, 0xc0, !PT ;  /* 0x000000ff05057812 */ /* 0x020fe200078ec0ff */
[----:B------:R-:W-:Y:S01]  /*33e0*/  BSSY B1, `(.L_x_40) ;  /* 0x000000b000017945 */ /* 0x000fe20003800000 */
[----:B------:R-:W-:Y:S02]  /*33f0*/  ISETP.LT.OR P3, PT, R29, 0x2, !P1 ;  /* 0x000000021d00780c */ /* 0x000fe40004f61670 */
[----:B------:R-:W-:-:S05]  /*3400*/  F2FP.F16.E4M3.UNPACK_B R5, R5 ;  /* 0x00000005ff05723e */ /* 0x000fca00020006ff */
[----:B------:R-:W-:Y:S01]  /*3410*/  HADD2.F32 R30, -RZ, R5.H0_H0 ;  /* 0x20000005ff1e7230 */ /* 0x000fe20000004100 */
[----:B------:R-:W-:-:S04]  /*3420*/  PRMT R5, RZ, 0x7610, R5 ;  /* 0x00007610ff057816 */ /* 0x000fc80000000005 */
[----:B------:R-:W-:-:S04]  /*3430*/  FMUL R30, R30, R9 ;  /* 0x000000091e1e7220 */ /* 0x000fc80000400000 */
[----:B------:R-:W-:-:S05]  /*3440*/  FFMA R30, R139, R8, R30 ;  /* 0x000000088b1e7223 */ /* 0x000fca000000001e */
[----:B------:R-:W-:-:S05]  /*3450*/  F2FP.SATFINITE.E4M3.F32.PACK_AB_MERGE_C R31, RZ, R30, RZ ;  /* 0x0000001eff1f723e */ /* 0x000fca00048070ff */
[----:B------:R4:W-:Y:S01]  /*3460*/  @!P5 STG.E.U8 desc[UR16][R6.64], R31 ;  /* 0x0000001f0600d986 */ /* 0x0009e2000c101110 */
[----:B------:R-:W-:Y:S05]  /*3470*/  @P3 BRA `(.L_x_41) ;  /* 0x0000000000043947 */ /* 0x000fea0003800000 */
[----:B------:R0:W5:Y:S02]  /*3480*/  LDG.E.U8 R5, desc[UR16][R26.64+0x1] ;  /* 0x000001101a057981 */ /* 0x000164000c1e1100 */
.L_x_41:
[----:B------:R-:W-:Y:S05]  /*3490*/  BSYNC B1 ;  /* 0x0000000000017941 */ /* 0x000fea0003800000 */
.L_x_40:
[----:B-----5:R-:W-:Y:S01]  /*34a0*/  LOP3.LUT R5, R5, 0xff, RZ, 0xc0, !PT ;  /* 0x000000ff05057812 */ /* 0x020fe200078ec0ff */
[----:B------:R-:W-:Y:S01]  /*34b0*/  BSSY B1, `(.L_x_42) ;  /* 0x000000b000017945 */ /* 0x000fe20003800000 */
[----:B------:R-:W-:Y:S02]  /*34c0*/  ISETP.LT.OR P4, PT, R29, 0x9, !P0 ;  /* 0x000000091d00780c */ /* 0x000fe40004781670 */
[----:B------:R-:W-:-:S05]  /*34d0*/  F2FP.F16.E4M3.UNPACK_B R5, R5 ;  /* 0x00000005ff05723e */ /* 0x000fca00020006ff */
[----:B------:R-:W-:-:S05]  /*34e0*/  HADD2.F32 R30, -RZ, R5.H0_H0 ;  /* 0x20000005ff1e7230 */ /* 0x000fca0000004100 */
[----:B------:R-:W-:-:S04]  /*34f0*/  FMUL R5, R30, R9 ;  /* 0x000000091e057220 */ /* 0x000fc80000400000 */
[----:B------:R-:W-:-:S05]  /*3500*/  FFMA R5, R134, R8, R5 ;  /* 0x0000000886057223 */ /* 0x000fca0000000005 */
[----:B----4-:R-:W-:Y:S02]  /*3510*/  F2FP.SATFINITE.E4M3.F32.PACK_AB_MERGE_C R31, RZ, R5, RZ ;  /* 0x00000005ff1f723e */ /* 0x010fe400048070ff */
[----:B------:R-:W-:-:S03]  /*3520*/  PRMT R5, RZ, 0x7610, R5 ;  /* 0x00007610ff057816 */ /* 0x000fc60000000005 */
[----:B------:R4:W-:Y:S01]  /*3530*/  @!P3 STG.E.U8 desc[UR16][R6.64+0x1], R31 ;  /* 0x0000011f0600b986 */ /* 0x0009e2000c101110 */
[----:B------:R-:W-:Y:S05]  /*3540*/  @P4 BRA `(.L_x_43) ;  /* 0x0000000000044947 */ /* 0x000fea0003800000 */
[----:B------:R0:W5:Y:S02]  /*3550*/  LDG.E.U8 R5, desc[UR16][R24.64+0x8] ;  /* 0x0000081018057981 */ /* 0x000164000c1e1100 */
.L_x_43:
[----:B------:R-:W-:Y:S05]  /*3560*/  BSYNC B1 ;  /* 0x0000000000017941 */ /* 0x000fea0003800000 */
.L_x_42:
        /* <DEDUP_REMOVED lines=8> */
[----:B----4-:R-:W-:-:S05]  /*35f0*/  F2FP.SATFINITE.E4M3.F32.PACK_AB_MERGE_C R31, RZ, R30, RZ ;  /* 0x0000001eff1f723e */ /* 0x010fca00048070ff */
[----:B------:R4:W-:Y:S01]  /*3600*/  @!P4 STG.E.U8 desc[UR16][R10.64+0x8], R31 ;  /* 0x0000081f0a00c986 */ /* 0x0009e2000c101110 */
[----:B------:R-:W-:Y:S05]  /*3610*/  @P3 BRA `(.L_x_45) ;  /* 0x0000000000043947 */ /* 0x000fea0003800000 */
[----:B------:R0:W5:Y:S02]  /*3620*/  LDG.E.U8 R5, desc[UR16][R24.64+0x9] ;  /* 0x0000091018057981 */ /* 0x000164000c1e1100 */
.L_x_45:
[----:B------:R-:W-:Y:S05]  /*3630*/  BSYNC B1 ;  /* 0x0000000000017941 */ /* 0x000fea0003800000 */
.L_x_44:
        /* <DEDUP_REMOVED lines=12> */
.L_x_47:
[----:B------:R-:W-:Y:S05]  /*3700*/  BSYNC B1 ;  /* 0x0000000000017941 */ /* 0x000fea0003800000 */
.L_x_46:
        /* <DEDUP_REMOVED lines=12> */
.L_x_49:
[----:B------:R-:W-:Y:S05]  /*37d0*/  BSYNC B1 ;  /* 0x0000000000017941 */ /* 0x000fea0003800000 */
.L_x_48:
        /* <DEDUP_REMOVED lines=12> */
.L_x_51:
[----:B------:R-:W-:Y:S05]  /*38a0*/  BSYNC B1 ;  /* 0x0000000000017941 */ /* 0x000fea0003800000 */
.L_x_50:
        /* <DEDUP_REMOVED lines=12> */
.L_x_53:
[----:B------:R-:W-:Y:S05]  /*3970*/  BSYNC B1 ;  /* 0x0000000000017941 */ /* 0x000fea0003800000 */
.L_x_52:
        /* <DEDUP_REMOVED lines=12> */
.L_x_55:
[----:B------:R-:W-:Y:S05]  /*3a40*/  BSYNC B1 ;  /* 0x0000000000017941 */ /* 0x000fea0003800000 */
.L_x_54:
        /* <DEDUP_REMOVED lines=12> */
.L_x_57:
[----:B------:R-:W-:Y:S05]  /*3b10*/  BSYNC B1 ;  /* 0x0000000000017941 */ /* 0x000fea0003800000 */
.L_x_56:
        /* <DEDUP_REMOVED lines=12> */
.L_x_59:
[----:B------:R-:W-:Y:S05]  /*3be0*/  BSYNC B1 ;  /* 0x0000000000017941 */ /* 0x000fea0003800000 */
.L_x_58:
        /* <DEDUP_REMOVED lines=12> */
.L_x_61:
[----:B------:R-:W-:Y:S05]  /*3cb0*/  BSYNC B1 ;  /* 0x0000000000017941 */ /* 0x000fea0003800000 */
.L_x_60:
        /* <DEDUP_REMOVED lines=12> */
.L_x_63:
[----:B------:R-:W-:Y:S05]  /*3d80*/  BSYNC B1 ;  /* 0x0000000000017941 */ /* 0x000fea0003800000 */
.L_x_62:
        /* <DEDUP_REMOVED lines=12> */
.L_x_65:
[----:B------:R-:W-:Y:S05]  /*3e50*/  BSYNC B1 ;  /* 0x0000000000017941 */ /* 0x000fea0003800000 */
.L_x_64:
        /* <DEDUP_REMOVED lines=12> */
.L_x_67:
[----:B------:R-:W-:Y:S05]  /*3f20*/  BSYNC B1 ;  /* 0x0000000000017941 */ /* 0x000fea0003800000 */
.L_x_66:
        /* <DEDUP_REMOVED lines=12> */
.L_x_69:
[----:B------:R-:W-:Y:S05]  /*3ff0*/  BSYNC B1 ;  /* 0x0000000000017941 */ /* 0x000fea0003800000 */
.L_x_68:
        /* <DEDUP_REMOVED lines=12> */
.L_x_71:
[----:B------:R-:W-:Y:S05]  /*40c0*/  BSYNC B1 ;  /* 0x0000000000017941 */ /* 0x000fea0003800000 */
.L_x_70:
        /* <DEDUP_REMOVED lines=12> */
.L_x_73:
[----:B------:R-:W-:Y:S05]  /*4190*/  BSYNC B1 ;  /* 0x0000000000017941 */ /* 0x000fea0003800000 */
.L_x_72:
        /* <DEDUP_REMOVED lines=12> */
.L_x_75:
[----:B------:R-:W-:Y:S05]  /*4260*/  BSYNC B1 ;  /* 0x0000000000017941 */ /* 0x000fea0003800000 */
.L_x_74:
        /* <DEDUP_REMOVED lines=12> */
.L_x_77:
[----:B------:R-:W-:Y:S05]  /*4330*/  BSYNC B1 ;  /* 0x0000000000017941 */ /* 0x000fea0003800000 */
.L_x_76:
        /* <DEDUP_REMOVED lines=12> */
.L_x_79:
[----:B------:R-:W-:Y:S05]  /*4400*/  BSYNC B1 ;  /* 0x0000000000017941 */ /* 0x000fea0003800000 */
.L_x_78:
        /* <DEDUP_REMOVED lines=12> */
.L_x_81:
[----:B------:R-:W-:Y:S05]  /*44d0*/  BSYNC B1 ;  /* 0x0000000000017941 */ /* 0x000fea0003800000 */
.L_x_80:
        /* <DEDUP_REMOVED lines=12> */
.L_x_83:
[----:B------:R-:W-:Y:S05]  /*45a0*/  BSYNC B1 ;  /* 0x0000000000017941 */ /* 0x000fea0003800000 */
.L_x_82:
        /* <DEDUP_REMOVED lines=12> */
.L_x_85:
[----:B------:R-:W-:Y:S05]  /*4670*/  BSYNC B1 ;  /* 0x0000000000017941 */ /* 0x000fea0003800000 */
.L_x_84:
        /* <DEDUP_REMOVED lines=12> */
.L_x_87:
[----:B------:R-:W-:Y:S05]  /*4740*/  BSYNC B1 ;  /* 0x0000000000017941 */ /* 0x000fea0003800000 */
.L_x_86:
        /* <DEDUP_REMOVED lines=12> */
.L_x_89:
[----:B------:R-:W-:Y:S05]  /*4810*/  BSYNC B1 ;  /* 0x0000000000017941 */ /* 0x000fea0003800000 */
.L_x_88:
        /* <DEDUP_REMOVED lines=12> */
.L_x_91:
[----:B------:R-:W-:Y:S05]  /*48e0*/  BSYNC B1 ;  /* 0x0000000000017941 */ /* 0x000fea0003800000 */
.L_x_90:
        /* <DEDUP_REMOVED lines=12> */
.L_x_93:
[----:B------:R-:W-:Y:S05]  /*49b0*/  BSYNC B1 ;  /* 0x0000000000017941 */ /* 0x000fea0003800000 */
.L_x_92:
        /* <DEDUP_REMOVED lines=12> */
.L_x_95:
[----:B------:R-:W-:Y:S05]  /*4a80*/  BSYNC B1 ;  /* 0x0000000000017941 */ /* 0x000fea0003800000 */
.L_x_94:
        /* <DEDUP_REMOVED lines=12> */
.L_x_97:
[----:B------:R-:W-:Y:S05]  /*4b50*/  BSYNC B1 ;  /* 0x0000000000017941 */ /* 0x000fea0003800000 */
.L_x_96:
        /* <DEDUP_REMOVED lines=12> */
.L_x_99:
[----:B------:R-:W-:Y:S05]  /*4c20*/  BSYNC B1 ;  /* 0x0000000000017941 */ /* 0x000fea0003800000 */
.L_x_98:
        /* <DEDUP_REMOVED lines=12> */
.L_x_101:
[----:B------:R-:W-:Y:S05]  /*4cf0*/  BSYNC B1 ;  /* 0x0000000000017941 */ /* 0x000fea0003800000 */
.L_x_100:
        /* <DEDUP_REMOVED lines=12> */
.L_x_103:
[----:B------:R-:W-:Y:S05]  /*4dc0*/  BSYNC B1 ;  /* 0x0000000000017941 */ /* 0x000fea0003800000 */
.L_x_102:
        /* <DEDUP_REMOVED lines=12> */
.L_x_105:
[----:B------:R-:W-:Y:S05]  /*4e90*/  BSYNC B1 ;  /* 0x0000000000017941 */ /* 0x000fea0003800000 */
.L_x_104:
        /* <DEDUP_REMOVED lines=12> */
.L_x_107:
[----:B------:R-:W-:Y:S05]  /*4f60*/  BSYNC B1 ;  /* 0x0000000000017941 */ /* 0x000fea0003800000 */
.L_x_106:
        /* <DEDUP_REMOVED lines=12> */
.L_x_109:
[----:B------:R-:W-:Y:S05]  /*5030*/  BSYNC B1 ;  /* 0x0000000000017941 */ /* 0x000fea0003800000 */
.L_x_108:
        /* <DEDUP_REMOVED lines=12> */
.L_x_111:
[----:B------:R-:W-:Y:S05]  /*5100*/  BSYNC B1 ;  /* 0x0000000000017941 */ /* 0x000fea0003800000 */
.L_x_110:
        /* <DEDUP_REMOVED lines=12> */
.L_x_113:
[----:B------:R-:W-:Y:S05]  /*51d0*/  BSYNC B1 ;  /* 0x0000000000017941 */ /* 0x000fea0003800000 */
.L_x_112:
        /* <DEDUP_REMOVED lines=12> */
.L_x_115:
[----:B------:R-:W-:Y:S05]  /*52a0*/  BSYNC B1 ;  /* 0x0000000000017941 */ /* 0x000fea0003800000 */
.L_x_114:
        /* <DEDUP_REMOVED lines=12> */
.L_x_117:
[----:B------:R-:W-:Y:S05]  /*5370*/  BSYNC B1 ;  /* 0x0000000000017941 */ /* 0x000fea0003800000 */
.L_x_116:
        /* <DEDUP_REMOVED lines=12> */
.L_x_119:
[----:B------:R-:W-:Y:S05]  /*5440*/  BSYNC B1 ;  /* 0x0000000000017941 */ /* 0x000fea0003800000 */
.L_x_118:
        /* <DEDUP_REMOVED lines=12> */
.L_x_121:
[----:B------:R-:W-:Y:S05]  /*5510*/  BSYNC B1 ;  /* 0x0000000000017941 */ /* 0x000fea0003800000 */
.L_x_120:
        /* <DEDUP_REMOVED lines=12> */
.L_x_123:
[----:B------:R-:W-:Y:S05]  /*55e0*/  BSYNC B1 ;  /* 0x0000000000017941 */ /* 0x000fea0003800000 */
.L_x_122:
        /* <DEDUP_REMOVED lines=12> */
.L_x_125:
[----:B------:R-:W-:Y:S05]  /*56b0*/  BSYNC B1 ;  /* 0x0000000000017941 */ /* 0x000fea0003800000 */
.L_x_124:
        /* <DEDUP_REMOVED lines=12> */
.L_x_127:
[----:B------:R-:W-:Y:S05]  /*5780*/  BSYNC B1 ;  /* 0x0000000000017941 */ /* 0x000fea0003800000 */
.L_x_126:
        /* <DEDUP_REMOVED lines=12> */
.L_x_129:
[----:B------:R-:W-:Y:S05]  /*5850*/  BSYNC B1 ;  /* 0x0000000000017941 */ /* 0x000fea0003800000 */
.L_x_128:
        /* <DEDUP_REMOVED lines=12> */
.L_x_131:
[----:B------:R-:W-:Y:S05]  /*5920*/  BSYNC B1 ;  /* 0x0000000000017941 */ /* 0x000fea0003800000 */
.L_x_130:
        /* <DEDUP_REMOVED lines=12> */
.L_x_133:
[----:B------:R-:W-:Y:S05]  /*59f0*/  BSYNC B1 ;  /* 0x0000000000017941 */ /* 0x000fea0003800000 */
.L_x_132:
        /* <DEDUP_REMOVED lines=12> */
.L_x_135:
[----:B------:R-:W-:Y:S05]  /*5ac0*/  BSYNC B1 ;  /* 0x0000000000017941 */ /* 0x000fea0003800000 */
.L_x_134:
        /* <DEDUP_REMOVED lines=12> */
.L_x_137:
[----:B------:R-:W-:Y:S05]  /*5b90*/  BSYNC B1 ;  /* 0x0000000000017941 */ /* 0x000fea0003800000 */
.L_x_136:
        /* <DEDUP_REMOVED lines=12> */
.L_x_139:
[----:B------:R-:W-:Y:S05]  /*5c60*/  BSYNC B1 ;  /* 0x0000000000017941 */ /* 0x000fea0003800000 */
.L_x_138:
        /* <DEDUP_REMOVED lines=12> */
.L_x_141:
[----:B------:R-:W-:Y:S05]  /*5d30*/  BSYNC B1 ;  /* 0x0000000000017941 */ /* 0x000fea0003800000 */
.L_x_140:
        /* <DEDUP_REMOVED lines=12> */
.L_x_143:
[----:B------:R-:W-:Y:S05]  /*5e00*/  BSYNC B1 ;  /* 0x0000000000017941 */ /* 0x000fea0003800000 */
.L_x_142:
        /* <DEDUP_REMOVED lines=12> */
.L_x_145:
[----:B------:R-:W-:Y:S05]  /*5ed0*/  BSYNC B1 ;  /* 0x0000000000017941 */ /* 0x000fea0003800000 */
.L_x_144:
[----:B-----5:R-:W-:Y:S01]  /*5ee0*/  LOP3.LUT R5, R5, 0xff, RZ, 0xc0, !PT ;  /* 0x000000ff05057812 */ /* 0x020fe200078ec0ff */
[----:B------:R-:W-:Y:S01]  /*5ef0*/  BSSY B1, `(.L_x_146) ;  /* 0x000000b000017945 */ /* 0x000fe20003800000 */
[----:B------:R-:W-:Y:S02]  /*5f00*/  ISETP.LT.OR P4, PT, R29, 0x71, !P0 ;  /* 0x000000711d00780c */ /* 0x000fe40004781670 */
[----:B------:R-:W-:-:S05]  /*5f10*/  F2FP.F16.E4M3.UNPACK_B R5, R5 ;  /* 0x00000005ff05723e */ /* 0x000fca00020006ff */
[----:B------:R-:W-:-:S05]  /*5f20*/  HADD2.F32 R18, -RZ, R5.H0_H0 ;  /* 0x20000005ff127230 */ /* 0x000fca0000004100 */
[----:B------:R-:W-:-:S04]  /*5f30*/  FMUL R5, R18, R9 ;  /* 0x0000000912057220 */ /* 0x000fc80000400000 */
[----:B------:R-:W-:-:S05]  /*5f40*/  FFMA R5, R20, R8, R5 ;  /* 0x0000000814057223 */ /* 0x000fca0000000005 */
[----:B0-----:R-:W-:Y:S02]  /*5f50*/  F2FP.SATFINITE.E4M3.F32.PACK_AB_MERGE_C R23, RZ, R5, RZ ;  /* 0x00000005ff17723e */ /* 0x001fe400048070ff */
[----:B------:R-:W-:-:S03]  /*5f60*/  PRMT R5, RZ, 0x7610, R5 ;  /* 0x00007610ff057816 */ /* 0x000fc60000000005 */
[----:B------:R0:W-:Y:S01]  /*5f70*/  @!P3 STG.E.U8 desc[UR16][R6.64+0x69], R23 ;  /* 0x000069170600b986 */ /* 0x0001e2000c101110 */
[----:B------:R-:W-:Y:S05]  /*5f80*/  @P4 BRA `(.L_x_147) ;  /* 0x0000000000044947 */ /* 0x000fea0003800000 */
[----:B------:R0:W5:Y:S02]  /*5f90*/  LDG.E.U8 R5, desc[UR16][R24.64+0x70] ;  /* 0x0000701018057981 */ /* 0x000164000c1e1100 */
.L_x_147:
[----:B------:R-:W-:Y:S05]  /*5fa0*/  BSYNC B1 ;  /* 0x0000000000017941 */ /* 0x000fea0003800000 */
.L_x_146:
        /* <DEDUP_REMOVED lines=12> */
.L_x_149:
[----:B------:R-:W-:Y:S05]  /*6070*/  BSYNC B1 ;  /* 0x0000000000017941 */ /* 0x000fea0003800000 */
.L_x_148:
        /* <DEDUP_REMOVED lines=12> */
.L_x_151:
[----:B------:R-:W-:Y:S05]  /*6140*/  BSYNC B1 ;  /* 0x0000000000017941 */ /* 0x000fea0003800000 */
.L_x_150:
        /* <DEDUP_REMOVED lines=8> */
[----:B0-----:R-:W-:-:S05]  /*61d0*/  F2FP.SATFINITE.E4M3.F32.PACK_AB_MERGE_C R17, RZ, R18, RZ ;  /* 0x00000012ff11723e */ /* 0x001fca00048070ff */
[----:B------:R0:W-:Y:S01]  /*61e0*/  @!P4 STG.E.U8 desc[UR16][R6.64+0x70], R17 ;  /* 0x000070110600c986 */ /* 0x0001e2000c101110 */
[----:B------:R-:W-:Y:S05]  /*61f0*/  @P3 BRA `(.L_x_153) ;  /* 0x0000000000043947 */ /* 0x000fea0003800000 */
[----:B------:R0:W5:Y:S02]  /*6200*/  LDG.E.U8 R5, desc[UR16][R26.64+0x71] ;  /* 0x000071101a057981 */ /* 0x000164000c1e1100 */
.L_x_153:
[----:B------:R-:W-:Y:S05]  /*6210*/  BSYNC B1 ;  /* 0x0000000000017941 */ /* 0x000fea0003800000 */
.L_x_152:
        /* <DEDUP_REMOVED lines=12> */
.L_x_155:
[----:B------:R-:W-:Y:S05]  /*62e0*/  BSYNC B1 ;  /* 0x0000000000017941 */ /* 0x000fea0003800000 */
.L_x_154:
        /* <DEDUP_REMOVED lines=12> */
.L_x_157:
[----:B------:R-:W-:Y:S05]  /*63b0*/  BSYNC B1 ;  /* 0x0000000000017941 */ /* 0x000fea0003800000 */
.L_x_156:
        /* <DEDUP_REMOVED lines=12> */
.L_x_159:
[----:B------:R-:W-:Y:S05]  /*6480*/  BSYNC B1 ;  /* 0x0000000000017941 */ /* 0x000fea0003800000 */
.L_x_158:
[----:B-----5:R-:W-:Y:S01]  /*6490*/  LOP3.LUT R5, R5, 0xff, RZ, 0xc0, !PT ;  /* 0x000000ff05057812 */ /* 0x020fe200078ec0ff */
[----:B------:R-:W-:Y:S01]  /*64a0*/  BSSY B1, `(.L_x_160) ;  /* 0x000000b000017945 */ /* 0x000fe20003800000 */
[----:B------:R-:W-:Y:S02]  /*64b0*/  ISETP.LT.OR P1, PT, R29, 0x7a, !P1 ;  /* 0x0000007a1d00780c */ /* 0x000fe40004f21670 */
[----:B------:R-:W-:-:S05]  /*64c0*/  F2FP.F16.E4M3.UNPACK_B R5, R5 ;  /* 0x00000005ff05723e */ /* 0x000fca00020006ff */
[----:B01--4-:R-:W-:Y:S01]  /*64d0*/  HADD2.F32 R10, -RZ, R5.H0_H0 ;  /* 0x20000005ff0a7230 */ /* 0x013fe20000004100 */
[----:B------:R-:W-:-:S04]  /*64e0*/  PRMT R5, RZ, 0x7610, R5 ;  /* 0x00007610ff057816 */ /* 0x000fc80000000005 */
[----:B------:R-:W-:-:S04]  /*64f0*/  FMUL R10, R10, R9 ;  /* 0x000000090a0a7220 */ /* 0x000fc80000400000 */
[----:B------:R-:W-:-:S05]  /*6500*/  FFMA R10, R15, R8, R10 ;  /* 0x000000080f0a7223 */ /* 0x000fca000000000a */
[----:B------:R-:W-:-:S05]  /*6510*/  F2FP.SATFINITE.E4M3.F32.PACK_AB_MERGE_C R11, RZ, R10, RZ ;  /* 0x0000000aff0b723e */ /* 0x000fca00048070ff */
[----:B------:R0:W-:Y:S01]  /*6520*/  @!P3 STG.E.U8 desc[UR16][R6.64+0x78], R11 ;  /* 0x0000780b0600b986 */ /* 0x0001e2000c101110 */
[----:B------:R-:W-:Y:S05]  /*6530*/  @P1 BRA `(.L_x_161) ;  /* 0x0000000000041947 */ /* 0x000fea0003800000 */
[----:B------:R1:W5:Y:S02]  /*6540*/  LDG.E.U8 R5, desc[UR16][R26.64+0x79] ;  /* 0x000079101a057981 */ /* 0x000364000c1e1100 */
.L_x_161:
[----:B------:R-:W-:Y:S05]  /*6550*/  BSYNC B1 ;  /* 0x0000000000017941 */ /* 0x000fea0003800000 */
.L_x_160:
[----:B------:R-:W-:Y:S05]  /*6560*/  @P1 BRA `(.L_x_162) ;  /* 0x0000001000281947 */ /* 0x000fea0003800000 */
[----:B-----5:R-:W-:-:S04]  /*6570*/  LOP3.LUT R5, R5, 0xff, RZ, 0xc0, !PT ;  /* 0x000000ff05057812 */ /* 0x020fc800078ec0ff */
[----:B------:R-:W-:-:S05]  /*6580*/  F2FP.F16.E4M3.UNPACK_B R5, R5 ;  /* 0x00000005ff05723e */ /* 0x000fca00020006ff */
[----:B------:R-:W-:-:S05]  /*6590*/  HADD2.F32 R10, -RZ, R5.H0_H0 ;  /* 0x20000005ff0a7230 */ /* 0x000fca0000004100 */
[----:B------:R-:W-:-:S04]  /*65a0*/  FMUL R5, R10, R9 ;  /* 0x000000090a057220 */ /* 0x000fc80000400000 */
[----:B------:R-:W-:-:S05]  /*65b0*/  FFMA R5, R14, R8, R5 ;  /* 0x000000080e057223 */ /* 0x000fca0000000005 */
[----:B------:R-:W-:-:S05]  /*65c0*/  F2FP.SATFINITE.E4M3.F32.PACK_AB_MERGE_C R5, RZ, R5, RZ ;  /* 0x00000005ff05723e */ /* 0x000fca00048070ff */
[----:B------:R4:W-:Y:S01]  /*65d0*/  STG.E.U8 desc[UR16][R6.64+0x79], R5 ;  /* 0x0000790506007986 */ /* 0x0009e2000c101110 */
[----:B------:R-:W-:Y:S05]  /*65e0*/  BRA `(.L_x_162) ;  /* 0x0000001000087947 */ /* 0x000fea0003800000 */
.L_x_33:
[----:B------:R-:W-:Y:S01]  /*65f0*/  ISETP.GE.AND P1, PT, R36, 0x1, PT ;  /* 0x000000012400780c */ /* 0x000fe20003f26270 */
[-C--:B--2---:R-:W-:Y:S01]  /*6600*/  FMUL R141, R141, R8.reuse ;  /* 0x000000088d8d7220 */ /* 0x084fe20000400000 */
[-C--:B------:R-:W-:Y:S01]  /*6610*/  FMUL R136, R136, R8.reuse ;  /* 0x0000000888887220 */ /* 0x080fe20000400000 */
[----:B------:R-:W-:Y:S01]  /*6620*/  ISETP.GE.AND P0, PT, R36, 0x9, PT ;  /* 0x000000092400780c */ /* 0x000fe20003f06270 */
[-C--:B------:R-:W-:Y:S01]  /*6630*/  FMUL R139, R139, R8.reuse ;  /* 0x000000088b8b7220 */ /* 0x080fe20000400000 */
[C---:B------:R-:W-:Y:S01]  /*6640*/  ISETP.LT.OR P4, PT, R29.reuse, 0x1, !P1 ;  /* 0x000000011d00780c */ /* 0x040fe20004f81670 */
[-C--:B------:R-:W-:Y:S01]  /*6650*/  FMUL R134, R134, R8.reuse ;  /* 0x0000000886867220 */ /* 0x080fe20000400000 */
[----:B------:R-:W-:Y:S01]  /*6660*/  ISETP.LT.OR P5, PT, R29, 0x2, !P1 ;  /* 0x000000021d00780c */ /* 0x000fe20004fa1670 */
[-C--:B------:R-:W-:Y:S01]  /*6670*/  FMUL R137, R137, R8.reuse ;  /* 0x0000000889897220 */ /* 0x080fe20000400000 */
[----:B------:R-:W-:Y:S01]  /*6680*/  F2FP.SATFINITE.E4M3.F32.PACK_AB_MERGE_C R141, RZ, R141, RZ ;  /* 0x0000008dff8d723e */ /* 0x000fe200048070ff */
[----:B------:R-:W-:Y:S01]  /*6690*/  FMUL R132, R132, R8 ;  /* 0x0000000884847220 */ /* 0x000fe20000400000 */
[----:B------:R-:W-:Y:S01]  /*66a0*/  F2FP.SATFINITE.E4M3.F32.PACK_AB_MERGE_C R5, RZ, R136, RZ ;  /* 0x00000088ff05723e */ /* 0x000fe200048070ff */
[-C--:B------:R-:W-:Y:S01]  /*66b0*/  FMUL R135, R135, R8.reuse ;  /* 0x0000000887877220 */ /* 0x080fe20000400000 */
[C---:B------:R-:W-:Y:S01]  /*66c0*/  ISETP.LT.OR P3, PT, R29.reuse, 0x1, !P0 ;  /* 0x000000011d00780c */ /* 0x040fe20004761670 */
[-C--:B------:R-:W-:Y:S01]  /*66d0*/  FMUL R130, R130, R8.reuse ;  /* 0x0000000882827220 */ /* 0x080fe20000400000 */
[----:B------:R-:W-:Y:S01]  /*66e0*/  ISETP.LT.OR P6, PT, R29, 0xa, !P1 ;  /* 0x0000000a1d00780c */ /* 0x000fe20004fc1670 */
[-C--:B------:R-:W-:Y:S01]  /*66f0*/  FMUL R133, R133, R8.reuse ;  /* 0x0000000885857220 */ /* 0x080fe20000400000 */
[----:B------:R-:W-:Y:S01]  /*6700*/  F2FP.SATFINITE.E4M3.F32.PACK_AB_MERGE_C R139, RZ, R139, RZ ;  /* 0x0000008bff8b723e */ /* 0x000fe200048070ff */
[----:B------:R-:W-:Y:S01]  /*6710*/  @!P4 STG.E.U8 desc[UR16][R10.64], R141 ;  /* 0x0000008d0a00c986 */ /* 0x000fe2000c101110 */
[C---:B------:R-:W-:Y:S01]  /*6720*/  ISETP.LT.OR P4, PT, R29.reuse, 0x2, !P0 ;  /* 0x000000021d00780c */ /* 0x040fe20004781670 */
[----:B------:R-:W-:Y:S01]  /*6730*/  FMUL R128, R128, R8 ;  /* 0x0000000880807220 */ /* 0x000fe20000400000 */
[----:B------:R-:W-:Y:S01]  /*6740*/  F2FP.SATFINITE.E4M3.F32.PACK_AB_MERGE_C R25, RZ, R134, RZ ;  /* 0x00000086ff19723e */ /* 0x000fe200048070ff */
[----:B------:R0:W-:Y:S01]  /*6750*/  @!P5 STG.E.U8 desc[UR16][R10.64+0x1], R5 ;  /* 0x000001050a00d986 */ /* 0x0001e2000c101110 */
[----:B------:R-:W-:Y:S01]  /*6760*/  ISETP.LT.OR P5, PT, R29, 0x9, !P1 ;  /* 0x000000091d00780c */ /* 0x000fe20004fa1670 */
[-C--:B------:R-:W-:Y:S01]  /*6770*/  FMUL R131, R131, R8.reuse ;  /* 0x0000000883837220 */ /* 0x080fe20000400000 */
[----:B------:R-:W-:Y:S01]  /*6780*/  F2FP.SATFINITE.E4M3.F32.PACK_AB_MERGE_C R137, RZ, R137, RZ ;  /* 0x00000089ff89723e */ /* 0x000fe200048070ff */
[----:B------:R-:W-:Y:S01]  /*6790*/  @!P3 STG.E.U8 desc[UR16][R6.64], R139 ;  /* 0x0000008b0600b986 */ /* 0x000fe2000c101110 */
[----:B------:R-:W-:Y:S01]  /*67a0*/  ISETP.LT.OR P3, PT, R29, 0x9, !P0 ;  /* 0x000000091d00780c */ /* 0x000fe20004761670 */
[-C--:B------:R-:W-:Y:S01]  /*67b0*/  FMUL R126, R126, R8.reuse ;  /* 0x000000087e7e7220 */ /* 0x080fe20000400000 */
[----:B------:R-:W-:Y:S01]  /*67c0*/  F2FP.SATFINITE.E4M3.F32.PACK_AB_MERGE_C R135, RZ, R135, RZ ;  /* 0x00000087ff87723e */ /* 0x000fe200048070ff */
[-C--:B------:R-:W-:Y:S01]  /*67d0*/  FMUL R129, R129, R8.reuse ;  /* 0x0000000881817220 */ /* 0x080fe20000400000 */
[----:B------:R-:W-:Y:S01]  /*67e0*/  F2FP.SATFINITE.E4M3.F32.PACK_AB_MERGE_C R133, RZ, R133, RZ ;  /* 0x00000085ff85723e */ /* 0x000fe200048070ff */
[----:B------:R1:W-:Y:S01]  /*67f0*/  @!P4 STG.E.U8 desc[UR16][R6.64+0x1], R25 ;  /* 0x000001190600c986 */ /* 0x0003e2000c101110 */
[C---:B------:R-:W-:Y:S01]  /*6800*/  ISETP.LT.OR P4, PT, R29.reuse, 0xa, !P0 ;  /* 0x0000000a1d00780c */ /* 0x040fe20004781670 */
[----:B------:R-:W-:Y:S01]  /*6810*/  FMUL R124, R124, R8 ;  /* 0x000000087c7c7220 */ /* 0x000fe20000400000 */
[----:B0-----:R-:W-:Y:S01]  /*6820*/  F2FP.SATFINITE.E4M3.F32.PACK_AB_MERGE_C R5, RZ, R132, RZ ;  /* 0x00000084ff05723e */ /* 0x001fe200048070ff */
[----:B------:R-:W-:Y:S01]  /*6830*/  @!P5 STG.E.U8 desc[UR16][R10.64+0x8], R137 ;  /* 0x000008890a00d986 */ /* 0x000fe2000c101110 */
[----:B------:R-:W-:Y:S01]  /*6840*/  ISETP.LT.OR P5, PT, R29, 0x11, !P1 ;  /* 0x000000111d00780c */ /* 0x000fe20004fa1670 */
[-C--:B------:R-:W-:Y:S01]  /*6850*/  FMUL R127, R127, R8.reuse ;  /* 0x000000087f7f7220 */ /* 0x080fe20000400000 */
[----:B------:R-:W-:Y:S01]  /*6860*/  F2FP.SATFINITE.E4M3.F32.PACK_AB_MERGE_C R131, RZ, R131, RZ ;  /* 0x00000083ff83723e */ /* 0x000fe200048070ff */
[----:B------:R0:W-:Y:S01]  /*6870*/  @!P6 STG.E.U8 desc[UR16][R10.64+0x9], R5 ;  /* 0x000009050a00e986 */ /* 0x0001e2000c101110 */
[----:B------:R-:W-:Y:S01]  /*6880*/  ISETP.LT.OR P6, PT, R29, 0x12, !P1 ;  /* 0x000000121d00780c */ /* 0x000fe20004fc1670 */
[----:B------:R-:W-:Y:S01]  /*6890*/  FMUL R122, R122, R8 ;  /* 0x000000087a7a7220 */ /* 0x000fe20000400000 */
[----:B------:R-:W-:Y:S01]  /*68a0*/  F2FP.SATFINITE.E4M3.F32.PACK_AB_MERGE_C R129, RZ, R129, RZ ;  /* 0x00000081ff81723e */ /* 0x000fe200048070ff */
[----:B------:R-:W-:Y:S01]  /*68b0*/  @!P3 STG.E.U8 desc[UR16][R6.64+0x8], R135 ;  /* 0x000008870600b986 */ /* 0x000fe2000c101110 */
[----:B-1----:R-:W-:Y:S01]  /*68c0*/  F2FP.SATFINITE.E4M3.F32.PACK_AB_MERGE_C R25, RZ, R130, RZ ;  /* 0x00000082ff19723e */ /* 0x002fe200048070ff */
[-C--:B------:R-:W-:Y:S01]  /*68d0*/  FMUL R125, R125, R8.reuse ;  /* 0x000000087d7d7220 */ /* 0x080fe20000400000 */
[C---:B------:R-:W-:Y:S01]  /*68e0*/  ISETP.LT.OR P3, PT, R29.reuse, 0x11, !P0 ;  /* 0x000000111d00780c */ /* 0x040fe20004761670 */
[-C--:B------:R-:W-:Y:S01]  /*68f0*/  FMUL R120, R120, R8.reuse ;  /* 0x0000000878787220 */ /* 0x080fe20000400000 */
[----:B------:R-:W-:Y:S01]  /*6900*/  F2FP.SATFINITE.E4M3.F32.PACK_AB_MERGE_C R127, RZ, R127, RZ ;  /* 0x0000007fff7f723e */ /* 0x000fe200048070ff */
[----:B------:R1:W-:Y:S01]  /*6910*/  @!P4 STG.E.U8 desc[UR16][R6.64+0x9], R25 ;  /* 0x000009190600c986 */ /* 0x0003e2000c101110 */
[----:B------:R-:W-:Y:S01]  /*6920*/  ISETP.LT.OR P4, PT, R29, 0x12, !P0 ;  /* 0x000000121d00780c */ /* 0x000fe20004781670 */
[----:B------:R-:W-:Y:S01]  /*6930*/  FMUL R123, R123, R8 ;  /* 0x000000087b7b7220 */ /* 0x000fe20000400000 */
[----:B0-----:R-:W-:Y:S01]  /*6940*/  F2FP.SATFINITE.E4M3.F32.PACK_AB_MERGE_C R5, RZ, R128, RZ ;  /* 0x00000080ff05723e */ /* 0x001fe200048070ff */
[----:B------:R-:W-:Y:S01]  /*6950*/  @!P5 STG.E.U8 desc[UR16][R10.64+0x10], R133 ;  /* 0x000010850a00d986 */ /* 0x000fe2000c101110 */
[C---:B------:R-:W-:Y:S01]  /*6960*/  ISETP.LT.OR P5, PT, R29.reuse, 0x19, !P1 ;  /* 0x000000191d00780c */ /* 0x040fe20004fa1670 */
[-C--:B------:R-:W-:Y:S01]  /*6970*/  FMUL R118, R118, R8.reuse ;  /* 0x0000000876767220 */ /* 0x080fe20000400000 */
[----:B------:R-:W-:Y:S01]  /*6980*/  F2FP.SATFINITE.E4M3.F32.PACK_AB_MERGE_C R125, RZ, R125, RZ ;  /* 0x0000007dff7d723e */ /* 0x000fe200048070ff */
[----:B------:R0:W-:Y:S01]  /*6990*/  @!P6 STG.E.U8 desc[UR16][R10.64+0x11], R5 ;  /* 0x000011050a00e986 */ /* 0x0001e2000c101110 */
[----:B------:R-:W-:Y:S01]  /*69a0*/  ISETP.LT.OR P6, PT, R29, 0x1a, !P1 ;  /* 0x0000001a1d00780c */ /* 0x000fe20004fc1670 */
[-C--:B------:R-:W-:Y:S01]  /*69b0*/  FMUL R121, R121, R8.reuse ;  /* 0x0000000879797220 */ /* 0x080fe20000400000 */
[----:B------:R-:W-:Y:S01]  /*69c0*/  FMUL R116, R116, R8 ;  /* 0x0000000874747220 */ /* 0x000fe20000400000 */
[----:B-1----:R-:W-:Y:S01]  /*69d0*/  F2FP.SATFINITE.E4M3.F32.PACK_AB_MERGE_C R25, RZ, R126, RZ ;  /* 0x0000007eff19723e */ /* 0x002fe200048070ff */
[----:B------:R-:W-:Y:S01]  /*69e0*/  @!P3 STG.E.U8 desc[UR16][R6.64+0x10], R131 ;  /* 0x000010830600b986 */ /* 0x000fe2000c101110 */
[----:B------:R-:W-:Y:S01]  /*69f0*/  ISETP.LT.OR P3, PT, R29, 0x19, !P0 ;  /* 0x000000191d00780c */ /* 0x000fe20004761670 */
        /* <DEDUP_REMOVED lines=35> */
[----:B------:R-:W-:Y:S01]  /*6c30*/  ISETP.LT.OR P3, PT, R29, 0x29, !P0 ;  /* 0x000000291d00780c */ /* 0x000fe20004761670 */
[-C--:B------:R-:W-:Y:S01]  /*6c40*/  FMUL R109, R109, R8.reuse ;  /* 0x000000086d6d7220 */ /* 0x080fe20000400000 */
[-C--:B------:R-:W-:Y:S01]  /*6c50*/  FMUL R104, R104, R8.reuse ;  /* 0x0000000868687220 */ /* 0x080fe20000400000 */
        /* <DEDUP_REMOVED lines=104> */
[----:B------:R-:W-:-:S02]  /*72e0*/  ISETP.LT.OR P3, PT, R29, 0x59, !P0 ;  /* 0x000000591d00780c */ /* 0x000fc40004761670 */
[----:B------:R-:W-:Y:S01]  /*72f0*/  F2FP.SATFINITE.E4M3.F32.PACK_AB_MERGE_C R19, RZ, R19, RZ ;  /* 0x00000013ff13723e */ /* 0x000fe200048070ff */
[----:B------:R1:W-:Y:S01]  /*7300*/  @!P4 STG.E.U8 desc[UR16][R6.64+0x51], R25 ;  /* 0x000051190600c986 */ /* 0x0003e2000c101110 */
[C---:B------:R-:W-:Y:S02]  /*7310*/  ISETP.LT.OR P4, PT, R29.reuse, 0x5a, !P0 ;  /* 0x0000005a1d00780c */ /* 0x040fe40004781670 */
[----:B0-----:R-:W-:Y:S01]  /*7320*/  F2FP.SATFINITE.E4M3.F32.PACK_AB_MERGE_C R5, RZ, R92, RZ ;  /* 0x0000005cff05723e */ /* 0x001fe200048070ff */
[----:B------:R-:W-:Y:S01]  /*7330*/  @!P5 STG.E.U8 desc[UR16][R10.64+0x58], R97 ;  /* 0x000058610a00d986 */ /* 0x000fe2000c101110 */
[C---:B------:R-:W-:Y:S02]  /*7340*/  ISETP.LT.OR P5, PT, R29.reuse, 0x61, !P1 ;  /* 0x000000611d00780c */ /* 0x040fe40004fa1670 */
[----:B------:R-:W-:Y:S01]  /*7350*/  F2FP.SATFINITE.E4M3.F32.PACK_AB_MERGE_C R13, RZ, R13, RZ ;  /* 0x0000000dff0d723e */ /* 0x000fe200048070ff */
[----:B------:R0:W-:Y:S01]  /*7360*/  @!P6 STG.E.U8 desc[UR16][R10.64+0x59], R5 ;  /* 0x000059050a00e986 */ /* 0x0001e2000c101110 */
[----:B------:R-:W-:-:S02]  /*7370*/  ISETP.LT.OR P6, PT, R29, 0x62, !P1 ;  /* 0x000000621d00780c */ /* 0x000fc40004fc1670 */
[----:B------:R-:W-:Y:S01]  /*7380*/  F2FP.SATFINITE.E4M3.F32.PACK_AB_MERGE_C R15, RZ, R15, RZ ;  /* 0x0000000fff0f723e */ /* 0x000fe200048070ff */
[----:B------:R-:W-:Y:S01]  /*7390*/  @!P3 STG.E.U8 desc[UR16][R6.64+0x58], R95 ;  /* 0x0000585f0600b986 */ /* 0x000fe2000c101110 */
[----:B-1----:R-:W-:Y:S02]  /*73a0*/  F2FP.SATFINITE.E4M3.F32.PACK_AB_MERGE_C R25, RZ, R90, RZ ;  /* 0x0000005aff19723e */ /* 0x002fe400048070ff */
[----:B------:R-:W-:-:S03]  /*73b0*/  ISETP.LT.OR P3, PT, R29, 0x61, !P0 ;  /* 0x000000611d00780c */ /* 0x000fc60004761670 */
[----:B------:R1:W-:Y:S01]  /*73c0*/  @!P4 STG.E.U8 desc[UR16][R6.64+0x59], R25 ;  /* 0x000059190600c986 */ /* 0x0003e2000c101110 */
[C---:B------:R-:W-:Y:S02]  /*73d0*/  ISETP.LT.OR P4, PT, R29.reuse, 0x62, !P0 ;  /* 0x000000621d00780c */ /* 0x040fe40004781670 */
[----:B0-----:R-:W-:Y:S01]  /*73e0*/  F2FP.SATFINITE.E4M3.F32.PACK_AB_MERGE_C R5, RZ, R88, RZ ;  /* 0x00000058ff05723e */ /* 0x001fe200048070ff */
[----:B------:R-:W-:Y:S01]  /*73f0*/  @!P5 STG.E.U8 desc[UR16][R10.64+0x60], R93 ;  /* 0x0000605d0a00d986 */ /* 0x000fe2000c101110 */
[----:B------:R-:W-:-:S03]  /*7400*/  ISETP.LT.OR P5, PT, R29, 0x69, !P1 ;  /* 0x000000691d00780c */ /* 0x000fc60004fa1670 */
[----:B------:R0:W-:Y:S01]  /*7410*/  @!P6 STG.E.U8 desc[UR16][R10.64+0x61], R5 ;  /* 0x000061050a00e986 */ /* 0x0001e2000c101110 */
[C---:B------:R-:W-:Y:S02]  /*7420*/  ISETP.LT.OR P6, PT, R29.reuse, 0x6a, !P1 ;  /* 0x0000006a1d00780c */ /* 0x040fe40004fc1670 */
[----:B-1----:R-:W-:Y:S01]  /*7430*/  F2FP.SATFINITE.E4M3.F32.PACK_AB_MERGE_C R25, RZ, R22, RZ ;  /* 0x00000016ff19723e */ /* 0x002fe200048070ff */
[----:B------:R-:W-:Y:S01]  /*7440*/  @!P3 STG.E.U8 desc[UR16][R6.64+0x60], R91 ;  /* 0x0000605b0600b986 */ /* 0x000fe2000c101110 */
        /* <DEDUP_REMOVED lines=11> */
[----:B------:R-:W-:Y:S01]  /*7500*/  @!P4 STG.E.U8 desc[UR16][R6.64+0x69], R25 ;  /* 0x000069190600c986 */ /* 0x000fe2000c101110 */
[C---:B------:R-:W-:Y:S02]  /*7510*/  ISETP.LT.OR P4, PT, R29.reuse, 0x79, !P1 ;  /* 0x000000791d00780c */ /* 0x040fe40004f81670 */
[C---:B------:R-:W-:Y:S01]  /*7520*/  ISETP.LT.OR P1, PT, R29.reuse, 0x7a, !P1 ;  /* 0x0000007a1d00780c */ /* 0x040fe20004f21670 */
[----:B------:R1:W-:Y:S01]  /*7530*/  @!P5 STG.E.U8 desc[UR16][R10.64+0x70], R21 ;  /* 0x000070150a00d986 */ /* 0x0003e2000c101110 */
[C---:B------:R-:W-:Y:S02]  /*7540*/  ISETP.LT.OR P5, PT, R29.reuse, 0x72, !P0 ;  /* 0x000000721d00780c */ /* 0x040fe400047a1670 */
[----:B0-----:R-:W-:Y:S01]  /*7550*/  F2FP.SATFINITE.E4M3.F32.PACK_AB_MERGE_C R5, RZ, R16, RZ ;  /* 0x00000010ff05723e */ /* 0x001fe200048070ff */
[----:B------:R0:W-:Y:S01]  /*7560*/  @!P6 STG.E.U8 desc[UR16][R10.64+0x71], R17 ;  /* 0x000071110a00e986 */ /* 0x0001e2000c101110 */
[C---:B------:R-:W-:Y:S02]  /*7570*/  ISETP.LT.OR P6, PT, R29.reuse, 0x79, !P0 ;  /* 0x000000791d00780c */ /* 0x040fe400047c1670 */
[----:B------:R-:W-:Y:S01]  /*7580*/  ISETP.LT.OR P0, PT, R29, 0x7a, !P0 ;  /* 0x0000007a1d00780c */ /* 0x000fe20004701670 */
[----:B------:R2:W-:Y:S01]  /*7590*/  @!P3 STG.E.U8 desc[UR16][R6.64+0x70], R19 ;  /* 0x000070130600b986 */ /* 0x0005e2000c101110 */
[----:B-1----:R-:W-:-:S05]  /*75a0*/  F2FP.SATFINITE.E4M3.F32.PACK_AB_MERGE_C R21, RZ, R14, RZ ;  /* 0x0000000eff15723e */ /* 0x002fca00048070ff */
[----:B------:R2:W-:Y:S01]  /*75b0*/  @!P5 STG.E.U8 desc[UR16][R6.64+0x71], R5 ;  /* 0x000071050600d986 */ /* 0x0005e2000c101110 */
[----:B0-----:R-:W-:-:S03]  /*75c0*/  F2FP.SATFINITE.E4M3.F32.PACK_AB_MERGE_C R17, RZ, R12, RZ ;  /* 0x0000000cff11723e */ /* 0x001fc600048070ff */
[----:B------:R2:W-:Y:S04]  /*75d0*/  @!P4 STG.E.U8 desc[UR16][R10.64+0x78], R13 ;  /* 0x0000780d0a00c986 */ /* 0x0005e8000c101110 */
[----:B------:R2:W-:Y:S04]  /*75e0*/  @!P1 STG.E.U8 desc[UR16][R10.64+0x79], R17 ;  /* 0x000079110a009986 */ /* 0x0005e8000c101110 */
[----:B------:R2:W-:Y:S04]  /*75f0*/  @!P6 STG.E.U8 desc[UR16][R6.64+0x78], R15 ;  /* 0x0000780f0600e986 */ /* 0x0005e8000c101110 */
[----:B------:R2:W-:Y:S02]  /*7600*/  @!P0 STG.E.U8 desc[UR16][R6.64+0x79], R21 ;  /* 0x0000791506008986 */ /* 0x0005e4000c101110 */
.L_x_162:
[----:B------:R-:W-:Y:S05]  /*7610*/  BSYNC B0 ;  /* 0x0000000000007941 */ /* 0x000fea0003800000 */
.L_x_32:
[----:B------:R-:W-:Y:S01]  /*7620*/  ULDC UR6, c[0x0][0xc] ;  /* 0x0000030000067ab9 */ /* 0x000fe20000000800 */
[----:B------:R-:W-:Y:S01]  /*7630*/  ULDC UR7, c[0x0][0x10] ;  /* 0x0000040000077ab9 */ /* 0x000fe20000000800 */
[----:B--2-45:R-:W2:Y:S01]  /*7640*/  LDC R5, c[0x0][0x14] ;  /* 0x00000500ff057b82 */ /* 0x034ea20000000800 */
[----:B------:R-:W-:Y:S01]  /*7650*/  UIMAD.WIDE.U32 UR6, UR6, UR7, URZ ;  /* 0x00000007060672a5 */ /* 0x000fe2000f8e003f */
[----:B0-----:R-:W-:Y:S01]  /*7660*/  PRMT R6, RZ, 0x7610, R6 ;  /* 0x00007610ff067816 */ /* 0x001fe20000000006 */
[----:B------:R-:W-:-:S04]  /*7670*/  IMAD.MOV.U32 R7, RZ, RZ, -0x1 ;  /* 0xffffffffff077424 */ /* 0x000fc800078e00ff */
[----:B--2---:R-:W-:-:S04]  /*7680*/  IMAD.WIDE.U32 R2, R5, UR6, R2 ;  /* 0x0000000605027c25 */ /* 0x004fc8000f8e0002 */
[----:B------:R-:W-:Y:S01]  /*7690*/  IMAD R5, R5, UR7, RZ ;  /* 0x0000000705057c24 */ /* 0x000fe2000f8e02ff */
[----:B------:R-:W-:Y:S02]  /*76a0*/  ULDC.64 UR6, c[0x0][0x650] ;  /* 0x0001940000067ab9 */ /* 0x000fe40000000a00 */
[----:B------:R-:W-:Y:S01]  /*76b0*/  ISETP.GE.U32.AND P0, PT, R2, UR6, PT ;  /* 0x0000000602007c0c */ /* 0x000fe2000bf06070 */
[----:B------:R-:W-:Y:S02]  /*76c0*/  IMAD.IADD R3, R3, 0x1, R5 ;  /* 0x0000000103037824 */ /* 0x000fe400078e0205 */
[----:B------:R-:W-:-:S03]  /*76d0*/  IMAD.MOV.U32 R5, RZ, RZ, -0x1 ;  /* 0xffffffffff057424 */ /* 0x000fc600078e00ff */
[----:B------:R-:W-:-:S13]  /*76e0*/  ISETP.GE.U32.AND.EX P0, PT, R3, UR7, PT, P0 ;  /* 0x0000000703007c0c */ /* 0x000fda000bf06100 */
[----:B------:R-:W-:Y:S05]  /*76f0*/  @P0 BRA `(.L_x_163) ;  /* 0x0000000400600947 */ /* 0x000fea0003800000 */
[----:B------:R-:W0:Y:S01]  /*7700*/  S2R R20, SR_CTAID.X ;  /* 0x0000000000147919 */ /* 0x000e220000002500 */
[----:B------:R-:W2:Y:S01]  /*7710*/  LDC.64 R14, c[0x0][0x628] ;  /* 0x00018a00ff0e7b82 */ /* 0x000ea20000000a00 */
[----:B------:R-:W-:Y:S01]  /*7720*/  ULDC UR6, c[0x0][0x150] ;  /* 0x0000540000067ab9 */ /* 0x000fe20000000800 */
[----:B------:R-:W-:Y:S01]  /*7730*/  IMAD.MOV.U32 R12, RZ, RZ, R2 ;  /* 0x000000ffff0c7224 */ /* 0x000fe200078e0002 */
[----:B------:R-:W4:Y:S01]  /*7740*/  S2R R22, SR_CTAID.Y ;  /* 0x0000000000167919 */ /* 0x000f220000002600 */
[----:B------:R-:W-:-:S04]  /*7750*/  IMAD.MOV.U32 R13, RZ, RZ, R3 ;  /* 0x000000ffff0d7224 */ /* 0x000fc800078e0003 */
[----:B------:R-:W1:Y:S08]  /*7760*/  LDC R23, c[0x0][0x144] ;  /* 0x00005100ff177b82 */ /* 0x000e700000000800 */
[----:B------:R-:W1:Y:S08]  /*7770*/  LDC R16, c[0x0][0x630] ;  /* 0x00018c00ff107b82 */ /* 0x000e700000000800 */
[----:B------:R-:W1:Y:S01]  /*7780*/  LDC.64 R18, c[0x0][0x620] ;  /* 0x00018800ff127b82 */ /* 0x000e620000000a00 */
[----:B--2---:R-:W-:-:S04]  /*7790*/  ISETP.NE.U32.AND P0, PT, R14, RZ, PT ;  /* 0x000000ff0e00720c */ /* 0x004fc80003f05070 */
[----:B------:R-:W-:Y:S02]  /*77a0*/  ISETP.NE.AND.EX P0, PT, R15, RZ, PT, P0 ;  /* 0x000000ff0f00720c */ /* 0x000fe40003f05300 */
[----:B0-----:R-:W-:-:S05]  /*77b0*/  I2FP.F32.U32 R5, R20 ;  /* 0x0000001400057245 */ /* 0x001fca0000201000 */
[----:B------:R-:W-:-:S04]  /*77c0*/  FMUL R5, R5, UR6 ;  /* 0x0000000605057c20 */ /* 0x000fc80008400000 */
[----:B------:R0:W2:Y:S02]  /*77d0*/  F2I.U32.TRUNC.NTZ R21, R5 ;  /* 0x0000000500157305 */ /* 0x0000a4000020f000 */
[----:B----4-:R-:W-:Y:S05]  /*77e0*/  @!P0 BRA `(.L_x_164) ;  /* 0x0000000000288947 */ /* 0x010fea0003800000 */
[----:B0-----:R-:W0:Y:S02]  /*77f0*/  LDC R5, c[0x0][0x634] ;  /* 0x00018d00ff057b82 */ /* 0x001e240000000800 */
        /* <DEDUP_REMOVED lines=9> */
.L_x_164:
[-CC-:B-1----:R-:W-:Y:S01]  /*7890*/  SHF.R.U64 R17, R12, R16.reuse, R13.reuse ;  /* 0x000000100c117219 */ /* 0x182fe2000000120d */
[----:B------:R-:W1:Y:S01]  /*78a0*/  LDC.64 R28, c[0x0][0x640] ;  /* 0x00019000ff1c7b82 */ /* 0x000e620000000a00 */
[----:B0-----:R-:W-:Y:S01]  /*78b0*/  SHF.R.U32.HI R5, RZ, R16, R13 ;  /* 0x00000010ff057219 */ /* 0x001fe2000001160d */
[----:B--2---:R-:W-:Y:S01]  /*78c0*/  IMAD.MOV R21, RZ, RZ, -R21 ;  /* 0x000000ffff157224 */ /* 0x004fe200078e0a15 */
[----:B------:R-:W-:Y:S01]  /*78d0*/  IADD3 R11, P0, RZ, -R17, RZ ;  /* 0x80000011ff0b7210 */ /* 0x000fe20007f1e0ff */
[----:B------:R-:W-:Y:S02]  /*78e0*/  ULDC UR6, c[0x0][0x154] ;  /* 0x0000550000067ab9 */ /* 0x000fe40000000800 */
[----:B------:R-:W-:Y:S02]  /*78f0*/  IMAD R23, R23, R21, R20 ;  /* 0x0000001517177224 */ /* 0x000fe400078e0214 */
[----:B------:R-:W0:Y:S01]  /*7900*/  LDC R12, c[0x0][0x618] ;  /* 0x00018600ff0c7b82 */ /* 0x000e220000000800 */
[----:B------:R-:W-:-:S02]  /*7910*/  IMAD.X R5, RZ, RZ, ~R5, P0 ;  /* 0x000000ffff057224 */ /* 0x000fc400000e0e05 */
[----:B------:R-:W-:-:S04]  /*7920*/  IMAD.WIDE.U32 R6, R11, R18, R2 ;  /* 0x000000120b067225 */ /* 0x000fc800078e0002 */
[----:B------:R-:W-:Y:S01]  /*7930*/  IMAD R10, R5, R18, RZ ;  /* 0x00000012050a7224 */ /* 0x000fe200078e02ff */
[----:B------:R-:W2:Y:S03]  /*7940*/  LDC R24, c[0x0][0x608] ;  /* 0x00018200ff187b82 */ /* 0x000ea60000000800 */
[----:B------:R-:W-:Y:S02]  /*7950*/  IMAD R5, R11, R19, R10 ;  /* 0x000000130b057224 */ /* 0x000fe400078e020a */
[----:B------:R-:W-:Y:S02]  /*7960*/  IMAD.MOV.U32 R11, RZ, RZ, 0x1 ;  /* 0x00000001ff0b7424 */ /* 0x000fe400078e00ff */
[----:B------:R-:W-:Y:S01]  /*7970*/  IMAD.IADD R5, R7, 0x1, R5 ;  /* 0x0000000107057824 */ /* 0x000fe200078e0205 */
[----:B---3--:R-:W3:Y:S01]  /*7980*/  LDC R26, c[0x0][0x658] ;  /* 0x00019600ff1a7b82 */ /* 0x008ee20000000800 */
[----:B------:R-:W-:-:S02]  /*7990*/  I2FP.F32.U32 R7, R22 ;  /* 0x0000001600077245 */ /* 0x000fc40000201000 */
[----:B-1----:R-:W-:-:S03]  /*79a0*/  ISETP.NE.U32.AND P0, PT, R28, RZ, PT ;  /* 0x000000ff1c00720c */ /* 0x002fc60003f05070 */
[----:B------:R-:W-:Y:S01]  /*79b0*/  FMUL R10, R7, UR6 ;  /* 0x00000006070a7c20 */ /* 0x000fe20008400000 */
[----:B------:R-:W-:Y:S01]  /*79c0*/  ISETP.NE.AND.EX P0, PT, R29, RZ, PT, P0 ;  /* 0x000000ff1d00720c */ /* 0x000fe20003f05300 */
[----:B------:R-:W1:Y:S01]  /*79d0*/  LDC R21, c[0x0][0x148] ;  /* 0x00005200ff157b82 */ /* 0x000e620000000800 */
[-CC-:B0-----:R-:W-:Y:S01]  /*79e0*/  SHF.R.U64 R16, R6, R12.reuse, R5.reuse ;  /* 0x0000000c06107219 */ /* 0x181fe20000001205 */
[----:B------:R0:W4:Y:S01]  /*79f0*/  F2I.U32.TRUNC.NTZ R18, R10 ;  /* 0x0000000a00127305 */ /* 0x000122000020f000 */
[----:B------:R-:W-:Y:S01]  /*7a00*/  SHF.R.U32.HI R5, RZ, R12, R5 ;  /* 0x0000000cff057219 */ /* 0x000fe20000011605 */
[----:B------:R-:W-:-:S04]  /*7a10*/  IMAD.MOV.U32 R7, RZ, RZ, -0x1 ;  /* 0xffffffffff077424 */ /* 0x000fc800078e00ff */
[----:B------:R-:W0:Y:S01]  /*7a20*/  LDC R20, c[0x0][0x600] ;  /* 0x00018000ff147b82 */ /* 0x000e220000000800 */
[-CC-:B--2---:R-:W-:Y:S02]  /*7a30*/  SHF.R.U64 R14, R16, R24.reuse, R5.reuse ;  /* 0x00000018100e7219 */ /* 0x184fe40000001205 */
[----:B------:R-:W-:-:S05]  /*7a40*/  SHF.R.U32.HI R5, RZ, R24, R5 ;  /* 0x00000018ff057219 */ /* 0x000fca0000011605 */
[----:B------:R-:W2:Y:S01]  /*7a50*/  LDC R27, c[0x0][0x648] ;  /* 0x00019200ff1b7b82 */ /* 0x000ea20000000800 */
[-C--:B---3--:R-:W-:Y:S02]  /*7a60*/  SHF.L.U32 R6, R7, R26.reuse, RZ ;  /* 0x0000001a07067219 */ /* 0x088fe400000006ff */
[-CC-:B------:R-:W-:Y:S02]  /*7a70*/  SHF.R.U64 R19, R14, R26.reuse, R5.reuse ;  /* 0x0000001a0e137219 */ /* 0x180fe40000001205 */
[----:B------:R-:W-:Y:S02]  /*7a80*/  SHF.R.U32.HI R7, RZ, R26, R5 ;  /* 0x0000001aff077219 */ /* 0x000fe40000011605 */
[----:B------:R-:W-:Y:S01]  /*7a90*/  LOP3.LUT R25, RZ, R6, RZ, 0x33, !PT ;  /* 0x00000006ff197212 */ /* 0x000fe200078e33ff */
[----:B------:R-:W3:Y:S01]  /*7aa0*/  LDC R30, c[0x0][0x638] ;  /* 0x00018e00ff1e7b82 */ /* 0x000ee20000000800 */
[----:B------:R-:W-:Y:S01]  /*7ab0*/  SHF.L.U32 R26, R11, R26, RZ ;  /* 0x0000001a0b1a7219 */ /* 0x000fe200000006ff */
[----:B------:R-:W-:-:S06]  /*7ac0*/  IMAD.MOV.U32 R6, RZ, RZ, R19 ;  /* 0x000000ffff067224 */ /* 0x000fcc00078e0013 */
[----:B------:R-:W0:Y:S01]  /*7ad0*/  LDC R31, c[0x0][0x610] ;  /* 0x00018400ff1f7b82 */ /* 0x000e220000000800 */
[----:B----4-:R-:W-:Y:S05]  /*7ae0*/  @!P0 BRA `(.L_x_165) ;  /* 0x0000000000288947 */ /* 0x010fea0003800000 */
[----:B------:R-:W4:Y:S02]  /*7af0*/  LDC R6, c[0x0][0x64c] ;  /* 0x00019300ff067b82 */ /* 0x000f240000000800 */
[----:B----4-:R-:W-:-:S05]  /*7b00*/  IADD3 R5, P0, R19, R6, RZ ;  /* 0x0000000613057210 */ /* 0x010fca0007f1e0ff */
[----:B------:R-:W-:-:S04]  /*7b10*/  IMAD.X R15, RZ, RZ, R7, P0 ;  /* 0x000000ffff0f7224 */ /* 0x000fc800000e0607 */
[----:B------:R-:W-:-:S04]  /*7b20*/  IMAD.WIDE.U32 R6, R15, R28, RZ ;  /* 0x0000001c0f067225 */ /* 0x000fc800078e00ff */
[----:B0-----:R-:W-:-:S04]  /*7b30*/  IMAD.WIDE.U32 R10, P0, R5, R29, R6 ;  /* 0x0000001d050a7225 */ /* 0x001fc80007800006 */
[----:B------:R-:W-:-:S04]  /*7b40*/  IMAD.WIDE.U32 R6, R5, R28, RZ ;  /* 0x0000001c05067225 */ /* 0x000fc800078e00ff */
[----:B------:R-:W-:Y:S01]  /*7b50*/  IMAD.X R13, RZ, RZ, RZ, P0 ;  /* 0x000000ffff0d7224 */ /* 0x000fe200000e06ff */
[----:B------:R-:W-:Y:S01]  /*7b60*/  IADD3 RZ, P0, R7, R10, RZ ;  /* 0x0000000a07ff7210 */ /* 0x000fe20007f1e0ff */
[----:B------:R-:W-:-:S04]  /*7b70*/  IMAD.MOV.U32 R12, RZ, RZ, R11 ;  /* 0x000000ffff0c7224 */ /* 0x000fc800078e000b */
[----:B------:R-:W-:-:S08]  /*7b80*/  IMAD.WIDE.U32.X R6, R15, R29, R12, P0 ;  /* 0x0000001d0f067225 */ /* 0x000fd000000e040c */
.L_x_165:
[----:B--2---:R-:W-:Y:S01]  /*7b90*/  SHF.R.U64 R5, R6, R27, R7 ;  /* 0x0000001b06057219 */ /* 0x004fe20000001207 */
[----:B0-----:R-:W-:Y:S01]  /*7ba0*/  VIADD R7, R20, 0xffffffff ;  /* 0xffffffff14077836 */ /* 0x001fe20000000000 */
[----:B------:R-:W-:Y:S01]  /*7bb0*/  LOP3.LUT R28, R14, R25, RZ, 0xc0, !PT ;  /* 0x000000190e1c7212 */ /* 0x000fe200078ec0ff */
[----:B------:R-:W-:Y:S02]  /*7bc0*/  IMAD.MOV R18, RZ, RZ, -R18 ;  /* 0x000000ffff127224 */ /* 0x000fe400078e0a12 */
[----:B------:R-:W-:Y:S01]  /*7bd0*/  IMAD.MOV R6, RZ, RZ, -R5 ;  /* 0x000000ffff067224 */ /* 0x000fe200078e0a05 */
[----:B------:R-:W-:Y:S01]  /*7be0*/  LOP3.LUT R16, R16, R7, RZ, 0xc0, !PT ;  /* 0x0000000710107212 */ /* 0x000fe200078ec0ff */
[----:B------:R-:W-:Y:S02]  /*7bf0*/  IMAD R28, R26, R5, R28 ;  /* 0x000000051a1c7224 */ /* 0x000fe400078e021c */
[----:B-1----:R-:W-:Y:S02]  /*7c00*/  @P2 IMAD R23, R21, R18, R22 ;  /* 0x0000001215172224 */ /* 0x002fe400078e0216 */
[----:B---3--:R-:W-:-:S02]  /*7c10*/  IMAD R5, R6, R30, R19 ;  /* 0x0000001e06057224 */ /* 0x008fc400078e0213 */
[----:B------:R-:W-:Y:S02]  /*7c20*/  IMAD R28, R28, R31, R23 ;  /* 0x0000001f1c1c7224 */ /* 0x000fe400078e0217 */
[----:B------:R-:W-:Y:S02]  /*7c30*/  IMAD R5, R5, R20, R16 ;  /* 0x0000001405057224 */ /* 0x000fe400078e0210 */
[----:B------:R-:W-:-:S03]  /*7c40*/  IMAD.MOV.U32 R6, RZ, RZ, 0x1 ;  /* 0x00000001ff067424 */ /* 0x000fc600078e00ff */
[----:B------:R-:W-:Y:S02]  /*7c50*/  SEL R7, R5, R28, !P2 ;  /* 0x0000001c05077207 */ /* 0x000fe40005000000 */
[----:B------:R-:W-:Y:S01]  /*7c60*/  SEL R28, R28, R5, !P2 ;  /* 0x000000051c1c7207 */ /* 0x000fe20005000000 */
[----:B------:R-:W-:-:S07]  /*7c70*/  IMAD.MOV.U32 R5, RZ, RZ, R17 ;  /* 0x000000ffff057224 */ /* 0x000fce00078e0011 */
.L_x_163:
[----:B------:R-:W-:Y:S01]  /*7c80*/  LOP3.LUT P0, RZ, R6, 0xff, RZ, 0xc0, !PT ;  /* 0x000000ff06ff7812 */ /* 0x000fe2000780c0ff */
[----:B------:R-:W-:-:S12]  /*7c90*/  IMAD.MOV.U32 R6, RZ, RZ, R28 ;  /* 0x000000ffff067224 */ /* 0x000fd800078e001c */
[----:B------:R-:W-:Y:S05]  /*7ca0*/  @P0 BRA `(.L_x_166) ;  /* 0xffffff9000f80947 */ /* 0x000fea000383ffff */
[----:B------:R-:W-:Y:S05]  /*7cb0*/  EXIT ;  /* 0x000000000000794d */ /* 0x000fea0003800000 */
.L_x_4:
[----:B0-----:R-:W-:Y:S01]  /*7cc0*/  ULDC.64 UR4, c[0x0][0x650] ;  /* 0x0001940000047ab9 */ /* 0x001fe20000000a00 */
        /* <DEDUP_REMOVED lines=25> */
.L_x_168:
[--C-:B------:R-:W-:Y:S01]  /*7e60*/  SHF.R.U64 R16, R14, R18, R15.reuse ;  /* 0x000000120e107219 */ /* 0x100fe2000000120f */
[----:B------:R-:W0:Y:S01]  /*7e70*/  LDC R22, c[0x0][0x618] ;  /* 0x00018600ff167b82 */ /* 0x000e220000000800 */
[----:B------:R-:W-:Y:S01]  /*7e80*/  I2FP.F32.U32 R7, R8 ;  /* 0x0000000800077245 */ /* 0x000fe20000201000 */
[----:B------:R-:W-:Y:S01]  /*7e90*/  ULDC UR4, c[0x0][0x150] ;  /* 0x0000540000047ab9 */ /* 0x000fe20000000800 */
[----:B------:R-:W-:Y:S02]  /*7ea0*/  SHF.R.U32.HI R6, RZ, R18, R15 ;  /* 0x00000012ff067219 */ /* 0x000fe4000001160f */
[----:B------:R-:W-:Y:S01]  /*7eb0*/  IADD3 R9, P0, RZ, -R16, RZ ;  /* 0x80000010ff097210 */ /* 0x000fe20007f1e0ff */
[----:B------:R-:W-:Y:S01]  /*7ec0*/  FMUL R13, R7, UR4 ;  /* 0x00000004070d7c20 */ /* 0x000fe20008400000 */
[----:B------:R-:W-:Y:S01]  /*7ed0*/  ULDC UR4, c[0x0][0x154] ;  /* 0x0000550000047ab9 */ /* 0x000fe20000000800 */
[----:B------:R-:W1:Y:S02]  /*7ee0*/  LDC.64 R24, c[0x0][0x640] ;  /* 0x00019000ff187b82 */ /* 0x000e640000000a00 */
[----:B------:R-:W-:-:S02]  /*7ef0*/  IMAD.X R11, RZ, RZ, ~R6, P0 ;  /* 0x000000ffff0b7224 */ /* 0x000fc400000e0e06 */
[----:B------:R-:W2:Y:S01]  /*7f00*/  F2I.U32.TRUNC.NTZ R13, R13 ;  /* 0x0000000d000d7305 */ /* 0x000ea2000020f000 */
[----:B------:R-:W-:-:S03]  /*7f10*/  IMAD.WIDE.U32 R6, R9, R20, R2 ;  /* 0x0000001409067225 */ /* 0x000fc600078e0002 */
[----:B------:R-:W3:Y:S01]  /*7f20*/  LDC R15, c[0x0][0x144] ;  /* 0x00005100ff0f7b82 */ /* 0x000ee20000000800 */
[----:B------:R-:W-:-:S04]  /*7f30*/  IMAD R12, R11, R20, RZ ;  /* 0x000000140b0c7224 */ /* 0x000fc800078e02ff */
[----:B------:R-:W-:Y:S02]  /*7f40*/  IMAD R9, R9, R21, R12 ;  /* 0x0000001509097224 */ /* 0x000fe400078e020c */
[----:B------:R-:W-:Y:S01]  /*7f50*/  IMAD.MOV.U32 R12, RZ, RZ, -0x1 ;  /* 0xffffffffff0c7424 */ /* 0x000fe200078e00ff */
[----:B------:R-:W4:Y:S01]  /*7f60*/  LDC R18, c[0x0][0x608] ;  /* 0x00018200ff127b82 */ /* 0x000f220000000800 */
[----:B------:R-:W-:Y:S01]  /*7f70*/  IMAD.IADD R7, R7, 0x1, R9 ;  /* 0x0000000107077824 */ /* 0x000fe200078e0209 */
[----:B------:R-:W-:-:S04]  /*7f80*/  I2FP.F32.U32 R9, R10 ;  /* 0x0000000a00097245 */ /* 0x000fc80000201000 */
[-C--:B0-----:R-:W-:Y:S01]  /*7f90*/  SHF.R.U64 R14, R6, R22.reuse, R7 ;  /* 0x00000016060e7219 */ /* 0x081fe20000001207 */
[----:B--2---:R-:W-:Y:S01]  /*7fa0*/  IMAD.MOV R6, RZ, RZ, -R13 ;  /* 0x000000ffff067224 */ /* 0x004fe200078e0a0d */
[----:B------:R-:W0:Y:S01]  /*7fb0*/  LDC R11, c[0x0][0x658] ;  /* 0x00019600ff0b7b82 */ /* 0x000e220000000800 */
[----:B-1----:R-:W-:Y:S01]  /*7fc0*/  ISETP.NE.U32.AND P0, PT, R24, RZ, PT ;  /* 0x000000ff1800720c */ /* 0x002fe20003f05070 */
[----:B------:R-:W-:Y:S01]  /*7fd0*/  FMUL R9, R9, UR4 ;  /* 0x0000000409097c20 */ /* 0x000fe20008400000 */
[----:B------:R-:W-:Y:S02]  /*7fe0*/  SHF.R.U32.HI R7, RZ, R22, R7 ;  /* 0x00000016ff077219 */ /* 0x000fe40000011607 */
[----:B------:R-:W-:-:S03]  /*7ff0*/  ISETP.NE.AND.EX P0, PT, R25, RZ, PT, P0 ;  /* 0x000000ff1900720c */ /* 0x000fc60003f05300 */
[----:B------:R-:W1:Y:S01]  /*8000*/  LDC R21, c[0x0][0x148] ;  /* 0x00005200ff157b82 */ /* 0x000e620000000800 */
[----:B---3--:R-:W-:Y:S02]  /*8010*/  IMAD R22, R15, R6, R8 ;  /* 0x000000060f167224 */ /* 0x008fe400078e0208 */
[----:B------:R-:W-:-:S05]  /*8020*/  IMAD.MOV.U32 R8, RZ, RZ, 0x1 ;  /* 0x00000001ff087424 */ /* 0x000fca00078e00ff */
[----:B------:R-:W2:Y:S01]  /*8030*/  LDC R20, c[0x0][0x600] ;  /* 0x00018000ff147b82 */ /* 0x000ea20000000800 */
[-CC-:B----4-:R-:W-:Y:S02]  /*8040*/  SHF.R.U64 R17, R14, R18.reuse, R7.reuse ;  /* 0x000000120e117219 */ /* 0x190fe40000001207 */
[----:B------:R-:W-:Y:S02]  /*8050*/  SHF.R.U32.HI R6, RZ, R18, R7 ;  /* 0x00000012ff067219 */ /* 0x000fe40000011607 */
[----:B------:R3:W4:Y:S03]  /*8060*/  F2I.U32.TRUNC.NTZ R18, R9 ;  /* 0x0000000900127305 */ /* 0x000726000020f000 */
[----:B------:R-:W1:Y:S01]  /*8070*/  LDC R23, c[0x0][0x648] ;  /* 0x00019200ff177b82 */ /* 0x000e620000000800 */
[-C--:B0-----:R-:W-:Y:S02]  /*8080*/  SHF.R.U64 R19, R17, R11.reuse, R6 ;  /* 0x0000000b11137219 */ /* 0x081fe40000001206 */
[----:B------:R-:W-:-:S02]  /*8090*/  SHF.L.U32 R12, R12, R11, RZ ;  /* 0x0000000b0c0c7219 */ /* 0x000fc400000006ff */
[-C--:B------:R-:W-:Y:S01]  /*80a0*/  SHF.R.U32.HI R7, RZ, R11.reuse, R6 ;  /* 0x0000000bff077219 */ /* 0x080fe20000011606 */
[----:B------:R-:W-:Y:S01]  /*80b0*/  IMAD.MOV.U32 R6, RZ, RZ, R19 ;  /* 0x000000ffff067224 */ /* 0x000fe200078e0013 */
[----:B------:R-:W-:Y:S01]  /*80c0*/  SHF.L.U32 R27, R8, R11, RZ ;  /* 0x0000000b081b7219 */ /* 0x000fe200000006ff */
[----:B------:R-:W0:Y:S01]  /*80d0*/  LDC R26, c[0x0][0x638] ;  /* 0x00018e00ff1a7b82 */ /* 0x000e220000000800 */
[----:B------:R-:W-:-:S07]  /*80e0*/  LOP3.LUT R28, RZ, R12, RZ, 0x33, !PT ;  /* 0x0000000cff1c7212 */ /* 0x000fce00078e33ff */
[----:B------:R-:W0:Y:S01]  /*80f0*/  LDC R29, c[0x0][0x610] ;  /* 0x00018400ff1d7b82 */ /* 0x000e220000000800 */
[----:B---34-:R-:W-:Y:S05]  /*8100*/  @!P0 BRA `(.L_x_169) ;  /* 0x0000000000288947 */ /* 0x018fea0003800000 */
        /* <DEDUP_REMOVED lines=10> */
.L_x_169:
[----:B-1----:R-:W-:Y:S01]  /*81b0*/  SHF.R.U64 R7, R6, R23, R7 ;  /* 0x0000001706077219 */ /* 0x002fe20000001207 */
[----:B--2---:R-:W-:Y:S01]  /*81c0*/  VIADD R9, R20, 0xffffffff ;  /* 0xffffffff14097836 */ /* 0x004fe20000000000 */
[----:B------:R-:W-:Y:S01]  /*81d0*/  LOP3.LUT R6, R17, R28, RZ, 0xc0, !PT ;  /* 0x0000001c11067212 */ /* 0x000fe200078ec0ff */
[----:B------:R-:W-:Y:S02]  /*81e0*/  IMAD.MOV R18, RZ, RZ, -R18 ;  /* 0x000000ffff127224 */ /* 0x000fe400078e0a12 */
[----:B------:R-:W-:Y:S02]  /*81f0*/  IMAD.MOV R8, RZ, RZ, -R7 ;  /* 0x000000ffff087224 */ /* 0x000fe400078e0a07 */
[----:B------:R-:W-:Y:S01]  /*8200*/  IMAD R11, R27, R7, R6 ;  /* 0x000000071b0b7224 */ /* 0x000fe200078e0206 */
[----:B------:R-:W-:Y:S01]  /*8210*/  LOP3.LUT R7, R14, R9, RZ, 0xc0, !PT ;  /* 0x000000090e077212 */ /* 0x000fe200078ec0ff */
[----:B------:R-:W-:Y:S02]  /*8220*/  @P2 IMAD R22, R21, R18, R10 ;  /* 0x0000001215162224 */ /* 0x000fe400078e020a */
[----:B0-----:R-:W-:-:S02]  /*8230*/  IMAD R6, R8, R26, R19 ;  /* 0x0000001a08067224 */ /* 0x001fc400078e0213 */
[----:B------:R-:W-:Y:S02]  /*8240*/  IMAD R11, R11, R29, R22 ;  /* 0x0000001d0b0b7224 */ /* 0x000fe400078e0216 */
[----:B------:R-:W-:Y:S02]  /*8250*/  IMAD R6, R6, R20, R7 ;  /* 0x0000001406067224 */ /* 0x000fe400078e0207 */
[----:B------:R-:W-:-:S03]  /*8260*/  IMAD.MOV.U32 R8, RZ, RZ, 0x1 ;  /* 0x00000001ff087424 */ /* 0x000fc600078e00ff */
[----:B------:R-:W-:Y:S02]  /*8270*/  SEL R14, R6, R11, !P2 ;  /* 0x0000000b060e7207 */ /* 0x000fe40005000000 */
[----:B------:R-:W-:Y:S01]  /*8280*/  SEL R11, R11, R6, !P2 ;  /* 0x000000060b0b7207 */ /* 0x000fe20005000000 */
[----:B------:R-:W-:Y:S01]  /*8290*/  IMAD.MOV.U32 R6, RZ, RZ, R16 ;  /* 0x000000ffff067224 */ /* 0x000fe200078e0010 */
[----:B------:R-:W-:-:S07]  /*82a0*/  PRMT R7, R8, 0x7610, R7 ;  /* 0x0000761008077816 */ /* 0x000fce0000000007 */
.L_x_167:
[----:B------:R-:W-:-:S08]  /*82b0*/  NOP ;  /* 0x0000000000007918 */ /* 0x000fd00000000000 */
[----:B------:R-:W0:-:S00]  /*82c0*/  USETMAXREG.DEALLOC.CTAPOOL 0x28 ;  /* 0x00000028000079c8 */ /* 0x000e0000080e0500 */
[----:B0-----:R-:W-:-:S13]  /*82d0*/  ISETP.NE.AND P0, PT, R5, RZ, PT ;  /* 0x000000ff0500720c */ /* 0x001fda0003f05270 */
[----:B------:R-:W-:Y:S05]  /*82e0*/  @P0 EXIT ;  /* 0x000000000000094d */ /* 0x000fea0003800000 */
[----:B------:R-:W-:Y:S01]  /*82f0*/  LOP3.LUT P0, RZ, R7, 0xff, RZ, 0xc0, !PT ;  /* 0x000000ff07ff7812 */ /* 0x000fe2000780c0ff */
[----:B------:R-:W-:Y:S02]  /*8300*/  IMAD.MOV.U32 R5, RZ, RZ, 0x1 ;  /* 0x00000001ff057424 */ /* 0x000fe400078e00ff */
[----:B------:R-:W-:-:S10]  /*8310*/  IMAD.MOV.U32 R13, RZ, RZ, RZ ;  /* 0x000000ffff0d7224 */ /* 0x000fd400078e00ff */
[----:B------:R-:W-:Y:S05]  /*8320*/  @!P0 BRA `(.L_x_170) ;  /* 0x0000000c002c8947 */ /* 0x000fea0003800000 */
[----:B------:R-:W0:Y:S01]  /*8330*/  LDC R5, c[0x0][0x28c] ;  /* 0x0000a300ff057b82 */ /* 0x000e220000000800 */
[----:B------:R-:W-:Y:S01]  /*8340*/  ULDC UR5, c[0x0][0x600] ;  /* 0x0001800000057ab9 */ /* 0x000fe20000000800 */
[----:B------:R-:W-:Y:S01]  /*8350*/  ULDC UR4, c[0x0][0xc] ;  /* 0x0000030000047ab9 */ /* 0x000fe20000000800 */
[----:B------:R-:W-:Y:S01]  /*8360*/  UIADD3 UR16, UR5, -0x1, URZ ;  /* 0xffffffff05107890 */ /* 0x000fe2000fffe03f */
[C---:B------:R-:W-:Y:S01]  /*8370*/  LOP3.LUT P3, RZ, R0.reuse, 0x7f, RZ, 0xc0, !PT ;  /* 0x0000007f00ff7812 */ /* 0x040fe2000786c0ff */
[----:B------:R-:W-:Y:S01]  /*8380*/  ULDC UR6, c[0x0][0x658] ;  /* 0x0001960000067ab9 */ /* 0x000fe20000000800 */
[----:B------:R-:W-:Y:S01]  /*8390*/  ULDC UR5, c[0x0][0x10] ;  /* 0x0000040000057ab9 */ /* 0x000fe20000000800 */
[----:B------:R-:W-:Y:S01]  /*83a0*/  UMOV UR7, 0xffffffff ;  /* 0xffffffff00077882 */ /* 0x000fe20000000000 */
[----:B------:R-:W-:Y:S01]  /*83b0*/  UMOV UR8, 0x1 ;  /* 0x0000000100087882 */ /* 0x000fe20000000000 */
[----:B------:R-:W-:Y:S01]  /*83c0*/  UIMAD.WIDE.U32 UR4, UR4, UR5, URZ ;  /* 0x00000005040472a5 */ /* 0x000fe2000f8e003f */
[----:B------:R-:W-:Y:S01]  /*83d0*/  LOP3.LUT P0, RZ, R0, 0x1f, RZ, 0xc0, !PT ;  /* 0x0000001f00ff7812 */ /* 0x000fe2000780c0ff */
[----:B------:R-:W-:Y:S01]  /*83e0*/  USHF.L.U32 UR7, UR7, UR6, URZ ;  /* 0x0000000607077299 */ /* 0x000fe2000800063f */
[----:B------:R-:W-:Y:S01]  /*83f0*/  BSSY B0, `(.L_x_170) ;  /* 0x00000be000007945 */ /* 0x000fe20003800000 */
[----:B------:R-:W-:Y:S01]  /*8400*/  USHF.L.U32 UR18, UR8, UR6, URZ ;  /* 0x0000000608127299 */ /* 0x000fe2000800063f */
[----:B------:R-:W-:Y:S01]  /*8410*/  IMAD.MOV.U32 R15, RZ, RZ, 0x1 ;  /* 0x00000001ff0f7424 */ /* 0x000fe200078e00ff */
[----:B------:R-:W-:Y:S01]  /*8420*/  LOP3.LUT R16, R4, 0x2, RZ, 0xfc, !PT ;  /* 0x0000000204107812 */ /* 0x000fe200078efcff */
[----:B------:R-:W-:Y:S01]  /*8430*/  ULDC UR6, c[0x0][0x14] ;  /* 0x0000050000067ab9 */ /* 0x000fe20000000800 */
[----:B------:R-:W-:Y:S01]  /*8440*/  PLOP3.LUT P0, PT, P0, P3, PT, 0x8a, 0x0 ;  /* 0x000000000000781c */ /* 0x000fe20000707172 */
[----:B------:R-:W-:Y:S01]  /*8450*/  UIMAD.WIDE.U32 UR20, UR4, UR6, URZ ;  /* 0x00000006041472a5 */ /* 0x000fe2000f8e003f */
[----:B------:R-:W-:Y:S01]  /*8460*/  IMAD.MOV.U32 R13, RZ, RZ, RZ ;  /* 0x000000ffff0d7224 */ /* 0x000fe200078e00ff */
[----:B------:R-:W-:-:S02]  /*8470*/  UIMAD UR13, UR5, UR6, URZ ;  /* 0x00000006050d72a4 */ /* 0x000fc4000f8e023f */
[----:B------:R-:W-:Y:S01]  /*8480*/  ULOP3.LUT UR17, URZ, UR7, URZ, 0x33, !UPT ;  /* 0x000000073f117292 */ /* 0x000fe2000f8e333f */
[----:B0-----:R-:W-:Y:S01]  /*8490*/  VIADD R5, R5, 0x3f ;  /* 0x0000003f05057836 */ /* 0x001fe20000000000 */
[----:B------:R-:W-:Y:S01]  /*84a0*/  UIADD3 UR13, UR21, UR13, URZ ;  /* 0x0000000d150d7290 */ /* 0x000fe2000fffe03f */
[----:B------:R-:W-:-:S03]  /*84b0*/  ULDC.64 UR22, c[0x0][0x198] ;  /* 0x0000660000167ab9 */ /* 0x000fc60000000a00 */
[----:B------:R-:W-:-:S04]  /*84c0*/  SHF.R.S32.HI R8, RZ, 0x1f, R5 ;  /* 0x0000001fff087819 */ /* 0x000fc80000011405 */
[----:B------:R-:W-:Y:S01]  /*84d0*/  LEA.HI R8, R8, R5, RZ, 0x6 ;  /* 0x0000000508087211 */ /* 0x000fe200078f30ff */
[----:B------:R-:W-:-:S03]  /*84e0*/  IMAD.MOV.U32 R5, RZ, RZ, 0x1 ;  /* 0x00000001ff057424 */ /* 0x000fc600078e00ff */
[----:B------:R-:W-:-:S05]  /*84f0*/  SHF.R.S32.HI R12, RZ, 0x6, R8 ;  /* 0x00000006ff0c7819 */ /* 0x000fca0000011408 */
[----:B------:R-:W-:-:S07]  /*8500*/  VIADD R0, R12, 0x1 ;  /* 0x000000010c007836 */ /* 0x000fce0000000000 */
.L_x_182:
[----:B------:R-:W-:-:S03]  /*8510*/  UMOV UR4, 0xffffffff ;  /* 0xffffffff00047882 */ /* 0x000fc60000000000 */
[----:B------:R-:W-:Y:S05]  /*8520*/  BRA.DIV UR4, `(.L_x_171) ;  /* 0x0000001604047947 */ /* 0x000fea000b800000 */
[----:B------:R-:W-:-:S13]  /*8530*/  ELECT P1, URZ, PT ;  /* 0x00000000003f782f */ /* 0x000fda0003820000 */
.L_x_203:
[----:B------:R-:W0:Y:S01]  /*8540*/  LDC R7, c[0x0][0x28c] ;  /* 0x0000a300ff077b82 */ /* 0x000e220000000800 */
[----:B------:R-:W-:Y:S01]  /*8550*/  BSSY B1, `(.L_x_172) ;  /* 0x0000035000017945 */ /* 0x000fe20003800000 */
[----:B0-----:R-:W-:-:S13]  /*8560*/  ISETP.LT.OR P1, PT, R7, 0x1, !P1 ;  /* 0x000000010700780c */ /* 0x001fda0004f21670 */
[----:B------:R-:W-:Y:S05]  /*8570*/  @P1 BRA `(.L_x_173) ;  /* 0x0000000000c81947 */ /* 0x000fea0003800000 */
[----:B------:R-:W-:Y:S02]  /*8580*/  IMAD.SHL.U32 R14, R14, 0x80, RZ ;  /* 0x000000800e0e7824 */ /* 0x000fe400078e00ff */
[----:B------:R-:W-:Y:S02]  /*8590*/  IMAD.SHL.U32 R17, R11, 0x80, RZ ;  /* 0x000000800b117824 */ /* 0x000fe400078e00ff */
[----:B------:R-:W-:Y:S02]  /*85a0*/  IMAD.MOV.U32 R20, RZ, RZ, RZ ;  /* 0x000000ffff147224 */ /* 0x000fe400078e00ff */
[----:B------:R-:W-:Y:S02]  /*85b0*/  IMAD.MOV.U32 R7, RZ, RZ, R0 ;  /* 0x000000ffff077224 */ /* 0x000fe400078e0000 */
[----:B------:R-:W-:Y:S02]  /*85c0*/  IMAD.MOV.U32 R8, RZ, RZ, R5 ;  /* 0x000000ffff087224 */ /* 0x000fe400078e0005 */
[----:B------:R-:W-:-:S07]  /*85d0*/  IMAD.MOV.U32 R9, RZ, RZ, R13 ;  /* 0x000000ffff097224 */ /* 0x000fce00078e000d */
.L_x_177:
[----:B------:R-:W0:Y:S01]  /*85e0*/  S2R R11, SR_CgaCtaId ;  /* 0x00000000000b7919 */ /* 0x000e220000008800 */
[----:B------:R-:W-:-:S04]  /*85f0*/  MOV R10, 0x400 ;  /* 0x00000400000a7802 */ /* 0x000fc80000000f00 */
[----:B0-----:R-:W-:Y:S02]  /*8600*/  LEA R18, R11, R10, 0x18 ;  /* 0x0000000a0b127211 */ /* 0x001fe400078ec0ff */
[----:B------:R-:W-:Y:S01]  /*8610*/  SHF.L.U32 R10, R8, 0x1f, RZ ;  /* 0x0000001f080a7819 */ /* 0x000fe200000006ff */
[----:B------:R-:W0:Y:S02]  /*8620*/  @!P3 LDC R11, c[0x0][0x500] ;  /* 0x00014000ff0bbb82 */ /* 0x000e240000000800 */
[----:B------:R-:W-:-:S04]  /*8630*/  IMAD R19, R9, 0x8, R18 ;  /* 0x0000000809137824 */ /* 0x000fc800078e0212 */
[----:B------:R-:W1:Y:S02]  /*8640*/  SYNCS.PHASECHK.TRANS64.TRYWAIT P1, [R19+URZ+0x70], R10 ;  /* 0x0000700a130075a7 */ /* 0x000e64000802017f */
[----:B-1----:R-:W-:Y:S05]  /*8650*/  @!P1 BRA `(.L_x_174) ;  /* 0x0000001000d89947 */ /* 0x002fea0003800000 */
.L_x_204:
[----:B-1----:R-:W-:Y:S01]  /*8660*/  PRMT R10, R16, 0x9910, RZ ;  /* 0x00009910100a7816 */ /* 0x002fe200000000ff */
[----:B0-----:R0:W-:Y:S03]  /*8670*/  @!P3 SYNCS.ARRIVE.TRANS64 RZ, [R19+URZ], R11 ;  /* 0x0000000b13ffb9a7 */ /* 0x0011e6000800003f */
[----:B------:R-:W-:-:S13]  /*8680*/  ISETP.NE.AND P1, PT, R10, 0x2, PT ;  /* 0x000000020a00780c */ /* 0x000fda0003f25270 */
[----:B0-----:R-:W-:Y:S05]  /*8690*/  @P1 BRA `(.L_x_175) ;  /* 0x0000000000041947 */ /* 0x001fea0003800000 */
[----:B------:R-:W-:Y:S01]  /*86a0*/  BPT.TRAP 0x1 ;  /* 0x000000040000795c */ /* 0x000fe20000300000 */
.L_x_175:
[----:B------:R-:W-:Y:S05]  /*86b0*/  @P0 BRA `(.L_x_176) ;  /* 0x0000000000040947 */ /* 0x000fea0003800000 */
[----:B------:R-:W-:Y:S01]  /*86c0*/  BPT.TRAP 0x1 ;  /* 0x000000040000795c */ /* 0x000fe20000300000 */
.L_x_176:
[----:B------:R-:W-:Y:S01]  /*86d0*/  IMAD R18, R9, 0x2000, R18 ;  /* 0x0000200009127824 */ /* 0x000fe200078e0212 */
[----:B------:R-:W-:Y:S01]  /*86e0*/  R2UR UR9, R19 ;  /* 0x00000000130972ca */ /* 0x000fe200000e0000 */
[----:B------:R-:W-:Y:S01]  /*86f0*/  VIADD R7, R7, 0xffffffff ;  /* 0xffffffff07077836 */ /* 0x000fe20000000000 */
[----:B------:R-:W-:Y:S01]  /*8700*/  UIADD3 UR4, UP0, UR22, 0xf0, URZ ;  /* 0x000000f016047890 */ /* 0x000fe2000ff1e03f */
[----:B------:R-:W-:Y:S01]  /*8710*/  R2UR UR11, R17 ;  /* 0x00000000110b72ca */ /* 0x000fe200000e0000 */
[----:B------:R-:W-:Y:S01]  /*8720*/  UIADD3 UR24, UP1, UR22, 0x1f0, URZ ;  /* 0x000001f016187890 */ /* 0x000fe2000ff3e03f */
[----:B------:R-:W-:Y:S01]  /*8730*/  R2UR UR8, R18 ;  /* 0x00000000120872ca */ /* 0x000fe200000e0000 */
[----:B------:R-:W-:Y:S01]  /*8740*/  UIADD3.X UR5, URZ, UR23, URZ, UP0, !UPT ;  /* 0x000000173f057290 */ /* 0x000fe200087fe43f */
[----:B------:R-:W-:Y:S01]  /*8750*/  R2UR UR10, R20 ;  /* 0x00000000140a72ca */ /* 0x000fe200000e0000 */
[----:B------:R-:W-:Y:S01]  /*8760*/  VIADD R9, R9, 0x1 ;  /* 0x0000000109097836 */ /* 0x000fe20000000000 */
[----:B------:R-:W-:Y:S01]  /*8770*/  R2UR UR12, R6 ;  /* 0x00000000060c72ca */ /* 0x000fe200000e0000 */
[----:B------:R-:W-:Y:S01]  /*8780*/  UIADD3.X UR25, URZ, UR23, URZ, UP1, !UPT ;  /* 0x000000173f197290 */ /* 0x000fe20008ffe43f */
[----:B------:R-:W-:Y:S01]  /*8790*/  R2UR UR19, R14 ;  /* 0x000000000e1372ca */ /* 0x000fe200000e0000 */
[----:B------:R-:W-:Y:S01]  /*87a0*/  UMOV UR6, 0x0 ;  /* 0x0000000000067882 */ /* 0x000fe20000000000 */
[----:B------:R-:W-:Y:S01]  /*87b0*/  ISETP.GT.AND P4, PT, R7, 0x1, PT ;  /* 0x000000010700780c */ /* 0x000fe20003f84270 */
[----:B------:R-:W-:Y:S01]  /*87c0*/  UMOV UR7, 0x10000000 ;  /* 0x1000000000077882 */ /* 0x000fe20000000000 */
[----:B------:R-:W-:Y:S01]  /*87d0*/  ISETP.NE.AND P1, PT, R9, 0xe, PT ;  /* 0x0000000e0900780c */ /* 0x000fe20003f25270 */
[----:B------:R-:W-:-:S02]  /*87e0*/  VIADD R20, R20, 0x40 ;  /* 0x0000004014147836 */ /* 0x000fc40000000000 */
[----:B------:R-:W-:Y:S01]  /*87f0*/  UIADD3 UR14, UR8, 0x200, URZ ;  /* 0x00000200080e7890 */ /* 0x000fe2000fffe03f */
[----:B------:R-:W-:Y:S01]  /*8800*/  SEL R11, RZ, 0x1, P1 ;  /* 0x00000001ff0b7807 */ /* 0x000fe20000800000 */
[----:B------:R-:W-:Y:S01]  /*8810*/  UIADD3 UR15, UR8, 0x1c200, URZ ;  /* 0x0001c200080f7890 */ /* 0x000fe2000fffe03f */
[----:B------:R-:W-:Y:S02]  /*8820*/  SEL R9, R9, RZ, P1 ;  /* 0x000000ff09097207 */ /* 0x000fe40000800000 */
[----:B------:R-:W-:Y:S02]  /*8830*/  LOP3.LUT R8, R8, R11, RZ, 0x3c, !PT ;  /* 0x0000000b08087212 */ /* 0x000fe400078e3cff */
[----:B------:R-:W-:Y:S02]  /*8840*/  UMOV UR8, UR14 ;  /* 0x0000000e00087c82 */ /* 0x000fe40008000000 */
[----:B------:R0:W-:Y:S02]  /*8850*/  UTMALDG.3D [UR8], [UR4], desc[UR6] ;  /* 0x00000608040075b4 */ /* 0x0001e40008011000 */
[----:B0-----:R-:W-:Y:S01]  /*8860*/  UMOV UR8, UR15 ;  /* 0x0000000f00087c82 */ /* 0x001fe20008000000 */
[----:B------:R-:W-:-:S02]  /*8870*/  UMOV UR11, UR19 ;  /* 0x00000013000b7c82 */ /* 0x000fc40008000000 */
[----:B------:R0:W-:Y:S02]  /*8880*/  UTMALDG.3D [UR8], [UR24], desc[UR6] ;  /* 0x00000608180075b4 */ /* 0x0001e40008011000 */
[----:B0-----:R-:W-:Y:S05]  /*8890*/  @P4 BRA `(.L_x_177) ;  /* 0xfffffffc00504947 */ /* 0x001fea000383ffff */
.L_x_173:
[----:B------:R-:W-:Y:S05]  /*88a0*/  BSYNC B1 ;  /* 0x0000000000017941 */ /* 0x000fea0003800000 */
.L_x_172:
[----:B------:R-:W-:Y:S01]  /*88b0*/  LOP3.LUT P4, RZ, R15, 0xff, RZ, 0xc0, !PT ;  /* 0x000000ff0fff7812 */ /* 0x000fe2000788c0ff */
[----:B------:R-:W-:Y:S01]  /*88c0*/  IMAD.IADD R13, R12, 0x1, R13 ;  /* 0x000000010c0d7824 */ /* 0x000fe200078e020d */
[----:B------:R-:W-:Y:S01]  /*88d0*/  IADD3 R2, P5, R2, UR20, RZ ;  /* 0x0000001402027c10 */ /* 0x000fe2000ffbe0ff */
[----:B------:R-:W-:Y:S01]  /*88e0*/  ULDC.64 UR4, c[0x0][0x650] ;  /* 0x0001940000047ab9 */ /* 0x000fe20000000a00 */
[----:B------:R-:W-:Y:S01]  /*88f0*/  BSSY B1, `(.L_x_178) ;  /* 0x000006b000017945 */ /* 0x000fe20003800000 */
[----:B------:R-:W-:Y:S01]  /*8900*/  IMAD.MOV.U32 R11, RZ, RZ, -0x1 ;  /* 0xffffffffff0b7424 */ /* 0x000fe200078e00ff */
[----:B------:R-:W-:Y:S01]  /*8910*/  ISETP.GT.U32.AND P1, PT, R13, 0xd, PT ;  /* 0x0000000d0d00780c */ /* 0x000fe20003f24070 */
[----:B------:R-:W-:Y:S01]  /*8920*/  IMAD.MOV.U32 R14, RZ, RZ, -0x1 ;  /* 0xffffffffff0e7424 */ /* 0x000fe200078e00ff */
[----:B------:R-:W-:Y:S02]  /*8930*/  SHF.R.U32.HI R6, RZ, 0x1, R13 ;  /* 0x00000001ff067819 */ /* 0x000fe4000001160d */
[----:B------:R-:W-:-:S02]  /*8940*/  ISETP.LT.U32.AND P1, PT, R12, 0xe, P1 ;  /* 0x0000000e0c00780c */ /* 0x000fc40000f21070 */
[----:B------:R-:W-:Y:S01]  /*8950*/  IADD3.X R3, R3, UR13, RZ, P5, !PT ;  /* 0x0000000d03037c10 */ /* 0x000fe2000affe4ff */
[----:B------:R-:W0:Y:S01]  /*8960*/  @P4 S2R R8, SR_CgaCtaId ;  /* 0x0000000000084919 */ /* 0x000e220000008800 */
[----:B------:R-:W-:Y:S02]  /*8970*/  @P4 MOV R7, 0x400 ;  /* 0x0000040000074802 */ /* 0x000fe40000000f00 */
[----:B------:R-:W-:Y:S02]  /*8980*/  PRMT R15, RZ, 0x7610, R15 ;  /* 0x00007610ff0f7816 */ /* 0x000fe4000000000f */
[----:B0-----:R-:W-:Y:S01]  /*8990*/  @P4 LEA R8, R8, R7, 0x18 ;  /* 0x0000000708084211 */ /* 0x001fe200078ec0ff */
[----:B------:R-:W-:Y:S01]  /*89a0*/  IMAD.WIDE.U32 R6, R6, -0x6db6db6d, RZ ;  /* 0x9249249306067825 */ /* 0x000fe200078e00ff */
[----:B------:R-:W-:Y:S02]  /*89b0*/  SEL R6, RZ, 0x1, !P1 ;  /* 0x00000001ff067807 */ /* 0x000fe40004800000 */
[----:B------:R-:W-:Y:S01]  /*89c0*/  ISETP.GE.U32.AND P1, PT, R2, UR4, PT ;  /* 0x0000000402007c0c */ /* 0x000fe2000bf26070 */
[----:B------:R0:W-:Y:S01]  /*89d0*/  @P4 SYNCS.ARRIVE.TRANS64.A1T0 RZ, [R8+URZ+0xf8], RZ ;  /* 0x0000f8ff08ff49a7 */ /* 0x0001e2000810003f */
[----:B------:R-:W-:-:S02]  /*89e0*/  ISETP.GE.U32.AND P4, PT, R12, 0xe, PT ;  /* 0x0000000e0c00780c */ /* 0x000fc40003f86070 */
[----:B------:R-:W-:Y:S02]  /*89f0*/  ISETP.GE.U32.AND.EX P1, PT, R3, UR5, PT, P1 ;  /* 0x0000000503007c0c */ /* 0x000fe4000bf26110 */
[----:B------:R-:W-:Y:S01]  /*8a00*/  LOP3.LUT R5, R5, R6, RZ, 0x3c, !PT ;  /* 0x0000000605057212 */ /* 0x000fe200078e3cff */
[----:B------:R-:W-:Y:S01]  /*8a10*/  IMAD.MOV.U32 R6, RZ, RZ, -0x1 ;  /* 0xffffffffff067424 */ /* 0x000fe200078e00ff */
[--C-:B0-----:R-:W-:Y:S02]  /*8a20*/  SHF.R.U32.HI R8, RZ, 0x2, R7.reuse ;  /* 0x00000002ff087819 */ /* 0x101fe40000011607 */
[----:B------:R-:W-:-:S03]  /*8a30*/  PRMT R7, RZ, 0x7610, R7 ;  /* 0x00007610ff077816 */ /* 0x000fc60000000007 */
[----:B------:R-:W-:Y:S02]  /*8a40*/  IMAD R13, R8, -0xe, R13 ;  /* 0xfffffff2080d7824 */ /* 0x000fe400078e020d */
[----:B------:R-:W-:Y:S02]  /*8a50*/  @P4 LOP3.LUT R5, R5, 0x1, R8, 0x78, !PT ;  /* 0x0000000105054812 */ /* 0x000fe400078e7808 */
[----:B------:R-:W-:Y:S05]  /*8a60*/  @P1 BRA `(.L_x_179) ;  /* 0x00000004004c1947 */ /* 0x000fea0003800000 */
[----:B------:R-:W-:Y:S01]  /*8a70*/  ULDC.64 UR4, c[0x0][0x628] ;  /* 0x00018a0000047ab9 */ /* 0x000fe20000000a00 */
[----:B------:R-:W0:Y:S01]  /*8a80*/  S2R R17, SR_CTAID.X ;  /* 0x0000000000117919 */ /* 0x000e220000002500 */
[----:B------:R-:W-:Y:S01]  /*8a90*/  ISETP.NE.U32.AND P1, PT, RZ, UR4, PT ;  /* 0x00000004ff007c0c */ /* 0x000fe2000bf25070 */
[----:B------:R-:W-:Y:S01]  /*8aa0*/  ULDC UR7, c[0x0][0x630] ;  /* 0x00018c0000077ab9 */ /* 0x000fe20000000800 */
[----:B------:R-:W-:Y:S01]  /*8ab0*/  IMAD.MOV.U32 R6, RZ, RZ, R2 ;  /* 0x000000ffff067224 */ /* 0x000fe200078e0002 */
[----:B------:R-:W1:Y:S01]  /*8ac0*/  S2R R14, SR_CTAID.Y ;  /* 0x00000000000e7919 */ /* 0x000e620000002600 */
[----:B------:R-:W-:Y:S01]  /*8ad0*/  ISETP.NE.AND.EX P1, PT, RZ, UR5, PT, P1 ;  /* 0x00000005ff007c0c */ /* 0x000fe2000bf25310 */
[----:B------:R-:W-:-:S12]  /*8ae0*/  IMAD.MOV.U32 R7, RZ, RZ, R3 ;  /* 0x000000ffff077224 */ /* 0x000fd800078e0003 */
[----:B------:R-:W-:Y:S05]  /*8af0*/  @!P1 BRA `(.L_x_180) ;  /* 0x0000000000289947 */ /* 0x000fea0003800000 */
[----:B------:R-:W-:Y:S02]  /*8b00*/  ULDC UR6, c[0x0][0x634] ;  /* 0x00018d0000067ab9 */ /* 0x000fe40000000800 */
[----:B------:R-:W-:-:S05]  /*8b10*/  IADD3 R11, P1, R2, UR6, RZ ;  /* 0x00000006020b7c10 */ /* 0x000fca000ff3e0ff */
[----:B------:R-:W-:-:S04]  /*8b20*/  IMAD.X R19, RZ, RZ, R3, P1 ;  /* 0x000000ffff137224 */ /* 0x000fc800008e0603 */
[----:B------:R-:W-:-:S04]  /*8b30*/  IMAD.WIDE.U32 R8, R19, UR4, RZ ;  /* 0x0000000413087c25 */ /* 0x000fc8000f8e00ff */
[----:B------:R-:W-:-:S04]  /*8b40*/  IMAD.WIDE.U32 R8, P1, R11, UR5, R8 ;  /* 0x000000050b087c25 */ /* 0x000fc8000f820008 */
[----:B------:R-:W-:-:S04]  /*8b50*/  IMAD.WIDE.U32 R10, R11, UR4, RZ ;  /* 0x000000040b0a7c25 */ /* 0x000fc8000f8e00ff */
[----:B------:R-:W-:Y:S01]  /*8b60*/  IMAD.X R7, RZ, RZ, RZ, P1 ;  /* 0x000000ffff077224 */ /* 0x000fe200008e06ff */
[----:B------:R-:W-:Y:S01]  /*8b70*/  IADD3 RZ, P1, R11, R8, RZ ;  /* 0x000000080bff7210 */ /* 0x000fe20007f3e0ff */
[----:B------:R-:W-:-:S04]  /*8b80*/  IMAD.MOV.U32 R6, RZ, RZ, R9 ;  /* 0x000000ffff067224 */ /* 0x000fc800078e0009 */
[----:B------:R-:W-:-:S08]  /*8b90*/  IMAD.WIDE.U32.X R6, R19, UR5, R6, P1 ;  /* 0x0000000513067c25 */ /* 0x000fd000088e0406 */
.L_x_180:
[--C-:B------:R-:W-:Y:S01]  /*8ba0*/  SHF.R.U64 R10, R6, UR7, R7.reuse ;  /* 0x00000007060a7c19 */ /* 0x100fe20008001207 */
[----:B------:R-:W-:Y:S01]  /*8bb0*/  ULDC.64 UR4, c[0x0][0x620] ;  /* 0x0001880000047ab9 */ /* 0x000fe20000000a00 */
[----:B------:R-:W-:Y:S01]  /*8bc0*/  SHF.R.U32.HI R6, RZ, UR7, R7 ;  /* 0x00000007ff067c19 */ /* 0x000fe20008011607 */
[----:B------:R-:W2:Y:S01]  /*8bd0*/  LDC R22, c[0x0][0x144] ;  /* 0x00005100ff167b82 */ /* 0x000ea20000000800 */
[----:B------:R-:W-:Y:S01]  /*8be0*/  IADD3 R9, P1, RZ, -R10, RZ ;  /* 0x8000000aff097210 */ /* 0x000fe20007f3e0ff */
[----:B------:R-:W-:Y:S01]  /*8bf0*/  ULDC.64 UR8, c[0x0][0x640] ;  /* 0x0001900000087ab9 */ /* 0x000fe20000000a00 */
[----:B0-----:R-:W-:Y:S01]  /*8c00*/  I2FP.F32.U32 R11, R17 ;  /* 0x00000011000b7245 */ /* 0x001fe20000201000 */
[----:B------:R-:W-:Y:S02]  /*8c10*/  ULDC UR6, c[0x0][0x608] ;  /* 0x0001820000067ab9 */ /* 0x000fe40000000800 */
[----:B------:R-:W-:Y:S01]  /*8c20*/  IMAD.X R6, RZ, RZ, ~R6, P1 ;  /* 0x000000ffff067224 */ /* 0x000fe200008e0e06 */
[----:B------:R-:W-:Y:S01]  /*8c30*/  ISETP.NE.U32.AND P1, PT, RZ, UR8, PT ;  /* 0x00000008ff007c0c */ /* 0x000fe2000bf25070 */
[----:B------:R-:W0:Y:S02]  /*8c40*/  LDC R19, c[0x0][0x148] ;  /* 0x00005200ff137b82 */ /* 0x000e240000000800 */
[----:B------:R-:W-:Y:S01]  /*8c50*/  IMAD R8, R6, UR4, RZ ;  /* 0x0000000406087c24 */ /* 0x000fe2000f8e02ff */
[----:B------:R-:W-:Y:S01]  /*8c60*/  ISETP.NE.AND.EX P1, PT, RZ, UR9, PT, P1 ;  /* 0x00000009ff007c0c */ /* 0x000fe2000bf25310 */
[----:B------:R-:W-:Y:S01]  /*8c70*/  IMAD.WIDE.U32 R6, R9, UR4, R2 ;  /* 0x0000000409067c25 */ /* 0x000fe2000f8e0002 */
[----:B------:R-:W-:-:S03]  /*8c80*/  ULDC UR4, c[0x0][0x150] ;  /* 0x0000540000047ab9 */ /* 0x000fc60000000800 */
[----:B------:R-:W-:Y:S02]  /*8c90*/  IMAD R9, R9, UR5, R8 ;  /* 0x0000000509097c24 */ /* 0x000fe4000f8e0208 */
[----:B------:R-:W-:Y:S01]  /*8ca0*/  FMUL R8, R11, UR4 ;  /* 0x000000040b087c20 */ /* 0x000fe20008400000 */
[----:B------:R-:W-:Y:S01]  /*8cb0*/  ULDC UR4, c[0x0][0x618] ;  /* 0x0001860000047ab9 */ /* 0x000fe20000000800 */
[----:B------:R-:W-:Y:S01]  /*8cc0*/  ULDC UR5, c[0x0][0x154] ;  /* 0x0000550000057ab9 */ /* 0x000fe20000000800 */
[----:B------:R-:W-:-:S03]  /*8cd0*/  IMAD.IADD R7, R7, 0x1, R9 ;  /* 0x0000000107077824 */ /* 0x000fc600078e0209 */
[----:B------:R-:W3:Y:S02]  /*8ce0*/  F2I.U32.TRUNC.NTZ R8, R8 ;  /* 0x0000000800087305 */ /* 0x000ee4000020f000 */
[----:B------:R-:W-:Y:S02]  /*8cf0*/  SHF.R.U64 R11, R6, UR4, R7 ;  /* 0x00000004060b7c19 */ /* 0x000fe40008001207 */
[----:B-1----:R-:W-:-:S05]  /*8d00*/  I2FP.F32.U32 R6, R14 ;  /* 0x0000000e00067245 */ /* 0x002fca0000201000 */
[----:B------:R-:W-:Y:S01]  /*8d10*/  FMUL R21, R6, UR5 ;  /* 0x0000000506157c20 */ /* 0x000fe20008400000 */
[----:B------:R-:W-:Y:S01]  /*8d20*/  SHF.R.U32.HI R6, RZ, UR4, R7 ;  /* 0x00000004ff067c19 */ /* 0x000fe20008011607 */
[----:B------:R-:W-:-:S03]  /*8d30*/  ULDC UR4, c[0x0][0x658] ;  /* 0x0001960000047ab9 */ /* 0x000fc60000000800 */
[--C-:B------:R-:W-:Y:S01]  /*8d40*/  SHF.R.U64 R20, R11, UR6, R6.reuse ;  /* 0x000000060b147c19 */ /* 0x100fe20008001206 */
[----:B------:R-:W1:Y:S01]  /*8d50*/  F2I.U32.TRUNC.NTZ R21, R21 ;  /* 0x0000001500157305 */ /* 0x000e62000020f000 */
[----:B------:R-:W-:Y:S01]  /*8d60*/  SHF.R.U32.HI R7, RZ, UR6, R6 ;  /* 0x00000006ff077c19 */ /* 0x000fe20008011606 */
[----:B---3--:R-:W-:-:S03]  /*8d70*/  IMAD.MOV R8, RZ, RZ, -R8 ;  /* 0x000000ffff087224 */ /* 0x008fc600078e0a08 */
[----:B------:R-:W-:Y:S01]  /*8d80*/  SHF.R.U64 R18, R20, UR4, R7 ;  /* 0x0000000414127c19 */ /* 0x000fe20008001207 */
[----:B--2---:R-:W-:Y:S01]  /*8d90*/  IMAD R17, R22, R8, R17 ;  /* 0x0000000816117224 */ /* 0x004fe200078e0211 */
[----:B------:R-:W-:-:S03]  /*8da0*/  SHF.R.U32.HI R23, RZ, UR4, R7 ;  /* 0x00000004ff177c19 */ /* 0x000fc60008011607 */
[----:B------:R-:W-:Y:S02]  /*8db0*/  IMAD.MOV.U32 R6, RZ, RZ, R18 ;  /* 0x000000ffff067224 */ /* 0x000fe400078e0012 */
[----:B------:R-:W-:Y:S01]  /*8dc0*/  IMAD.MOV.U32 R7, RZ, RZ, R23 ;  /* 0x000000ffff077224 */ /* 0x000fe200078e0017 */
[----:B-1----:R-:W-:Y:S06]  /*8dd0*/  @!P1 BRA `(.L_x_181) ;  /* 0x0000000000289947 */ /* 0x002fec0003800000 */
[----:B------:R-:W-:Y:S02]  /*8de0*/  ULDC UR4, c[0x0][0x64c] ;  /* 0x0001930000047ab9 */ /* 0x000fe40000000800 */
[----:B------:R-:W-:-:S05]  /*8df0*/  IADD3 R7, P1, R18, UR4, RZ ;  /* 0x0000000412077c10 */ /* 0x000fca000ff3e0ff */
[----:B------:R-:W-:-:S04]  /*8e00*/  IMAD.X R23, RZ, RZ, R23, P1 ;  /* 0x000000ffff177224 */ /* 0x000fc800008e0617 */
[----:B------:R-:W-:-:S04]  /*8e10*/  IMAD.WIDE.U32 R8, R23, UR8, RZ ;  /* 0x0000000817087c25 */ /* 0x000fc8000f8e00ff */
[----:B------:R-:W-:-:S04]  /*8e20*/  IMAD.WIDE.U32 R8, P1, R7, UR9, R8 ;  /* 0x0000000907087c25 */ /* 0x000fc8000f820008 */
[----:B------:R-:W-:-:S04]  /*8e30*/  IMAD.WIDE.U32 R6, R7, UR8, RZ ;  /* 0x0000000807067c25 */ /* 0x000fc8000f8e00ff */
[----:B------:R-:W-:Y:S01]  /*8e40*/  IMAD.MOV.U32 R6, RZ, RZ, R9 ;  /* 0x000000ffff067224 */ /* 0x000fe200078e0009 */
[----:B------:R-:W-:Y:S01]  /*8e50*/  IADD3 RZ, P4, R7, R8, RZ ;  /* 0x0000000807ff7210 */ /* 0x000fe20007f9e0ff */
[----:B------:R-:W-:-:S04]  /*8e60*/  IMAD.X R7, RZ, RZ, RZ, P1 ;  /* 0x000000ffff077224 */ /* 0x000fc800008e06ff */
[----:B------:R-:W-:-:S08]  /*8e70*/  IMAD.WIDE.U32.X R6, R23, UR9, R6, P4 ;  /* 0x0000000917067c25 */ /* 0x000fd0000a0e0406 */
.L_x_181:
[----:B------:R-:W-:Y:S01]  /*8e80*/  ULDC UR4, c[0x0][0x648] ;  /* 0x0001920000047ab9 */ /* 0x000fe20000000800 */
[----:B------:R-:W-:Y:S01]  /*8e90*/  LOP3.LUT R20, R20, UR17, RZ, 0xc0, !PT ;  /* 0x0000001114147c12 */ /* 0x000fe2000f8ec0ff */
[----:B------:R-:W-:Y:S01]  /*8ea0*/  IMAD.MOV R21, RZ, RZ, -R21 ;  /* 0x000000ffff157224 */ /* 0x000fe200078e0a15 */
[----:B------:R-:W-:Y:S01]  /*8eb0*/  SHF.R.U64 R7, R6, UR4, R7 ;  /* 0x0000000406077c19 */ /* 0x000fe20008001207 */
[----:B------:R-:W-:Y:S01]  /*8ec0*/  ULDC UR4, c[0x0][0x638] ;  /* 0x00018e0000047ab9 */ /* 0x000fe20000000800 */
[----:B------:R-:W-:Y:S01]  /*8ed0*/  LOP3.LUT R11, R11, UR16, RZ, 0xc0, !PT ;  /* 0x000000100b0b7c12 */ /* 0x000fe2000f8ec0ff */
[----:B0-----:R-:W-:Y:S01]  /*8ee0*/  @P2 IMAD R17, R19, R21, R14 ;  /* 0x0000001513112224 */ /* 0x001fe200078e020e */
[----:B------:R-:W-:Y:S01]  /*8ef0*/  ULDC UR5, c[0x0][0x610] ;  /* 0x0001840000057ab9 */ /* 0x000fe20000000800 */
[----:B------:R-:W-:Y:S02]  /*8f00*/  IMAD.MOV R9, RZ, RZ, -R7 ;  /* 0x000000ffff097224 */ /* 0x000fe400078e0a07 */
[----:B------:R-:W-:-:S02]  /*8f10*/  IMAD R20, R7, UR18, R20 ;  /* 0x0000001207147c24 */ /* 0x000fc4000f8e0214 */
[----:B------:R-:W-:Y:S01]  /*8f20*/  IMAD R18, R9, UR4, R18 ;  /* 0x0000000409127c24 */ /* 0x000fe2000f8e0212 */
[----:B------:R-:W-:Y:S01]  /*8f30*/  ULDC UR4, c[0x0][0x600] ;  /* 0x0001800000047ab9 */ /* 0x000fe20000000800 */
[----:B------:R-:W-:Y:S02]  /*8f40*/  IMAD R17, R20, UR5, R17 ;  /* 0x0000000514117c24 */ /* 0x000fe4000f8e0211 */
[----:B------:R-:W-:Y:S02]  /*8f50*/  IMAD R18, R18, UR4, R11 ;  /* 0x0000000412127c24 */ /* 0x000fe4000f8e020b */
[----:B------:R-:W-:Y:S02]  /*8f60*/  IMAD.MOV.U32 R7, RZ, RZ, 0x1 ;  /* 0x00000001ff077424 */ /* 0x000fe400078e00ff */
[----:B------:R-:W-:Y:S01]  /*8f70*/  IMAD.MOV.U32 R6, RZ, RZ, R10 ;  /* 0x000000ffff067224 */ /* 0x000fe200078e000a */
[----:B------:R-:W-:Y:S02]  /*8f80*/  SEL R14, R18, R17, !P2 ;  /* 0x00000011120e7207 */ /* 0x000fe40005000000 */
[----:B------:R-:W-:-:S07]  /*8f90*/  SEL R11, R17, R18, !P2 ;  /* 0x00000012110b7207 */ /* 0x000fce0005000000 */
.L_x_179:
[----:B------:R-:W-:Y:S05]  /*8fa0*/  BSYNC B1 ;  /* 0x0000000000017941 */ /* 0x000fea0003800000 */
.L_x_178:
[----:B------:R-:W-:-:S13]  /*8fb0*/  LOP3.LUT P1, RZ, R7, 0xff, RZ, 0xc0, !PT ;  /* 0x000000ff07ff7812 */ /* 0x000fda000782c0ff */
[----:B------:R-:W-:Y:S05]  /*8fc0*/  @P1 BRA `(.L_x_182) ;  /* 0xfffffff400501947 */ /* 0x000fea000383ffff */
[----:B------:R-:W-:Y:S05]  /*8fd0*/  BSYNC B0 ;  /* 0x0000000000007941 */ /* 0x000fea0003800000 */
.L_x_170:
[----:B------:R-:W-:-:S03]  /*8fe0*/  UMOV UR4, 0xffffffff ;  /* 0xffffffff00047882 */ /* 0x000fc60000000000 */
[----:B------:R-:W-:Y:S05]  /*8ff0*/  BRA.DIV UR4, `(.L_x_183) ;  /* 0x0000000a04847947 */ /* 0x000fea000b800000 */
[----:B------:R-:W-:-:S13]  /*9000*/  ELECT P0, URZ, PT ;  /* 0x00000000003f782f */ /* 0x000fda0003800000 */
.L_x_207:
[----:B------:R-:W-:Y:S04]  /*9010*/  BSSY B0, `(.L_x_184) ;  /* 0x0000085000007945 */ /* 0x000fe80003800000 */
[----:B------:R-:W-:Y:S05]  /*9020*/  @!P0 BRA `(.L_x_185) ;  /* 0x00000008000c8947 */ /* 0x000fea0003800000 */
[----:B------:R-:W-:-:S04]  /*9030*/  LOP3.LUT R4, R4, 0x2, RZ, 0xfc, !PT ;  /* 0x0000000204047812 */ /* 0x000fc800078efcff */
[----:B------:R-:W-:-:S13]  /*9040*/  ISETP.NE.AND P0, PT, R4, 0x3, PT ;  /* 0x000000030400780c */ /* 0x000fda0003f05270 */
[----:B------:R-:W-:Y:S05]  /*9050*/  @!P0 BRA `(.L_x_186) ;  /* 0x0000000000048947 */ /* 0x000fea0003800000 */
[----:B------:R-:W-:Y:S01]  /*9060*/  BPT.TRAP 0x1 ;  /* 0x000000040000795c */ /* 0x000fe20000300000 */
.L_x_186:
[----:B------:R-:W0:Y:S01]  /*9070*/  S2R R3, SR_CgaCtaId ;  /* 0x0000000000037919 */ /* 0x000e220000008800 */
[----:B------:R-:W-:-:S04]  /*9080*/  MOV R0, 0x400 ;  /* 0x0000040000007802 */ /* 0x000fc80000000f00 */
[----:B0-----:R-:W-:Y:S02]  /*9090*/  LEA R0, R3, R0, 0x18 ;  /* 0x0000000003007211 */ /* 0x001fe400078ec0ff */
[----:B------:R-:W-:-:S03]  /*90a0*/  SHF.L.U32 R3, R5, 0x1f, RZ ;  /* 0x0000001f05037819 */ /* 0x000fc600000006ff */
[----:B------:R-:W-:-:S04]  /*90b0*/  VIADD R0, R0, 0x70 ;  /* 0x0000007000007836 */ /* 0x000fc80000000000 */
[C---:B------:R-:W-:Y:S02]  /*90c0*/  IMAD R6, R13.reuse, 0x8, R0 ;  /* 0x000000080d067824 */ /* 0x040fe400078e0200 */
[----:B------:R-:W-:Y:S02]  /*90d0*/  VIADD R13, R13, 0x1 ;  /* 0x000000010d0d7836 */ /* 0x000fe40000000000 */
[----:B------:R-:W0:Y:S03]  /*90e0*/  SYNCS.PHASECHK.TRANS64.TRYWAIT P0, [R6+URZ], R3 ;  /* 0x00000003060075a7 */ /* 0x000e26000800017f */
[----:B------:R-:W-:-:S04]  /*90f0*/  ISETP.NE.AND P1, PT, R13, 0xe, PT ;  /* 0x0000000e0d00780c */ /* 0x000fc80003f25270 */
[----:B------:R-:W-:Y:S02]  /*9100*/  SEL R2, RZ, 0x1, P1 ;  /* 0x00000001ff027807 */ /* 0x000fe40000800000 */
[----:B------:R-:W-:Y:S02]  /*9110*/  SEL R13, R13, RZ, P1 ;  /* 0x000000ff0d0d7207 */ /* 0x000fe40000800000 */
[----:B------:R-:W-:-:S03]  /*9120*/  LOP3.LUT R8, R5, R2, RZ, 0x3c, !PT ;  /* 0x0000000205087212 */ /* 0x000fc600078e3cff */
[----:B------:R-:W-:Y:S01]  /*9130*/  IMAD R7, R13, 0x8, R0 ;  /* 0x000000080d077824 */ /* 0x000fe200078e0200 */
[----:B------:R-:W-:Y:S01]  /*9140*/  SHF.L.U32 R4, R8, 0x1f, RZ ;  /* 0x0000001f08047819 */ /* 0x000fe200000006ff */
[----:B0-----:R-:W-:Y:S06]  /*9150*/  @!P0 BRA `(.L_x_187) ;  /* 0x0000000800508947 */ /* 0x001fec0003800000 */
.L_x_208:
[----:B------:R-:W1:Y:S01]  /*9160*/  SYNCS.PHASECHK.TRANS64.TRYWAIT P0, [R7+URZ], R4 ;  /* 0x00000004070075a7 */ /* 0x000e62000800017f */
[----:B------:R-:W-:-:S05]  /*9170*/  VIADD R2, R13, 0x1 ;  /* 0x000000010d027836 */ /* 0x000fca0000000000 */
[----:B------:R-:W-:-:S04]  /*9180*/  ISETP.NE.AND P1, PT, R2, 0xe, PT ;  /* 0x0000000e0200780c */ /* 0x000fc80003f25270 */
[----:B0-----:R-:W-:Y:S02]  /*9190*/  SEL R3, RZ, 0x1, P1 ;  /* 0x00000001ff037807 */ /* 0x001fe40000800000 */
[----:B------:R-:W-:Y:S02]  /*91a0*/  SEL R9, R2, RZ, P1 ;  /* 0x000000ff02097207 */ /* 0x000fe40000800000 */
[----:B------:R-:W-:-:S03]  /*91b0*/  LOP3.LUT R8, R8, R3, RZ, 0x3c, !PT ;  /* 0x0000000308087212 */ /* 0x000fc600078e3cff */
[----:B------:R-:W-:Y:S01]  /*91c0*/  IMAD R6, R9, 0x8, R0 ;  /* 0x0000000809067824 */ /* 0x000fe200078e0200 */
[----:B------:R-:W-:Y:S01]  /*91d0*/  SHF.L.U32 R5, R8, 0x1f, RZ ;  /* 0x0000001f08057819 */ /* 0x000fe200000006ff */
[----:B-1----:R-:W-:Y:S06]  /*91e0*/  @!P0 BRA `(.L_x_188) ;  /* 0x0000000800408947 */ /* 0x002fec0003800000 */
.L_x_209:
[----:B------:R-:W1:Y:S01]  /*91f0*/  SYNCS.PHASECHK.TRANS64.TRYWAIT P0, [R6+URZ], R5 ;  /* 0x00000005060075a7 */ /* 0x000e62000800017f */
[----:B------:R-:W-:-:S05]  /*9200*/  VIADD R2, R9, 0x1 ;  /* 0x0000000109027836 */ /* 0x000fca0000000000 */
[----:B------:R-:W-:-:S04]  /*9210*/  ISETP.NE.AND P1, PT, R2, 0xe, PT ;  /* 0x0000000e0200780c */ /* 0x000fc80003f25270 */
[----:B------:R-:W-:Y:S02]  /*9220*/  SEL R3, RZ, 0x1, P1 ;  /* 0x00000001ff037807 */ /* 0x000fe40000800000 */
[----:B0-----:R-:W-:Y:S02]  /*9230*/  SEL R7, R2, RZ, P1 ;  /* 0x000000ff02077207 */ /* 0x001fe40000800000 */
[----:B------:R-:W-:-:S03]  /*9240*/  LOP3.LUT R8, R8, R3, RZ, 0x3c, !PT ;  /* 0x0000000308087212 */ /* 0x000fc600078e3cff */
[----:B------:R-:W-:Y:S01]  /*9250*/  IMAD R9, R7, 0x8, R0 ;  /* 0x0000000807097824 */ /* 0x000fe200078e0200 */
[----:B------:R-:W-:Y:S01]  /*9260*/  SHF.L.U32 R4, R8, 0x1f, RZ ;  /* 0x0000001f08047819 */ /* 0x000fe200000006ff */
[----:B-1----:R-:W-:Y:S06]  /*9270*/  @!P0 BRA `(.L_x_189) ;  /* 0x0000000800308947 */ /* 0x002fec0003800000 */
.L_x_210:
[----:B------:R-:W1:Y:S01]  /*9280*/  SYNCS.PHASECHK.TRANS64.TRYWAIT P0, [R9+URZ], R4 ;  /* 0x00000004090075a7 */ /* 0x000e62000800017f */
[----:B------:R-:W-:-:S05]  /*9290*/  VIADD R2, R7, 0x1 ;  /* 0x0000000107027836 */ /* 0x000fca0000000000 */
[----:B------:R-:W-:-:S04]  /*92a0*/  ISETP.NE.AND P1, PT, R2, 0xe, PT ;  /* 0x0000000e0200780c */ /* 0x000fc80003f25270 */
[----:B------:R-:W-:Y:S02]  /*92b0*/  SEL R3, RZ, 0x1, P1 ;  /* 0x00000001ff037807 */ /* 0x000fe40000800000 */
[----:B------:R-:W-:Y:S02]  /*92c0*/  SEL R7, R2, RZ, P1 ;  /* 0x000000ff02077207 */ /* 0x000fe40000800000 */
[----:B------:R-:W-:-:S03]  /*92d0*/  LOP3.LUT R8, R8, R3, RZ, 0x3c, !PT ;  /* 0x0000000308087212 */ /* 0x000fc600078e3cff */
[----:B0-----:R-:W-:Y:S01]  /*92e0*/  IMAD R6, R7, 0x8, R0 ;  /* 0x0000000807067824 */ /* 0x001fe200078e0200 */
[----:B------:R-:W-:Y:S01]  /*92f0*/  SHF.L.U32 R5, R8, 0x1f, RZ ;  /* 0x0000001f08057819 */ /* 0x000fe200000006ff */
[----:B-1----:R-:W-:Y:S06]  /*9300*/  @!P0 BRA `(.L_x_190) ;  /* 0x0000000800208947 */ /* 0x002fec0003800000 */
.L_x_211:
        /* <DEDUP_REMOVED lines=9> */
.L_x_212:
        /* <DEDUP_REMOVED lines=9> */
.L_x_213:
        /* <DEDUP_REMOVED lines=9> */
.L_x_214:
        /* <DEDUP_REMOVED lines=9> */
.L_x_215:
        /* <DEDUP_REMOVED lines=9> */
.L_x_216:
        /* <DEDUP_REMOVED lines=9> */
.L_x_217:
        /* <DEDUP_REMOVED lines=9> */
.L_x_218:
        /* <DEDUP_REMOVED lines=9> */
.L_x_219:
[----:B------:R-:W1:Y:S01]  /*9790*/  SYNCS.PHASECHK.TRANS64.TRYWAIT P0, [R6+URZ], R5 ;  /* 0x00000005060075a7 */ /* 0x000e62000800017f */
[----:B------:R-:W-:-:S05]  /*97a0*/  VIADD R2, R7, 0x1 ;  /* 0x0000000107027836 */ /* 0x000fca0000000000 */
[----:B------:R-:W-:-:S04]  /*97b0*/  ISETP.NE.AND P1, PT, R2, 0xe, PT ;  /* 0x0000000e0200780c */ /* 0x000fc80003f25270 */
[----:B0-----:R-:W-:Y:S02]  /*97c0*/  SEL R4, RZ, 0x1, P1 ;  /* 0x00000001ff047807 */ /* 0x001fe40000800000 */
[----:B------:R-:W-:Y:S02]  /*97d0*/  SEL R3, R2, RZ, P1 ;  /* 0x000000ff02037207 */ /* 0x000fe40000800000 */
[----:B------:R-:W-:Y:S01]  /*97e0*/  LOP3.LUT R4, R11, R4, RZ, 0x3c, !PT ;  /* 0x000000040b047212 */ /* 0x000fe200078e3cff */
[----:B-1----:R-:W-:Y:S06]  /*97f0*/  @!P0 BRA `(.L_x_199) ;  /* 0x0000000400988947 */ /* 0x002fec0003800000 */
.L_x_220:
[----:B------:R-:W-:Y:S01]  /*9800*/  IMAD R3, R3, 0x8, R0 ;  /* 0x0000000803037824 */ /* 0x000fe200078e0200 */
[----:B------:R-:W-:-:S07]  /*9810*/  SHF.L.U32 R0, R4, 0x1f, RZ ;  /* 0x0000001f04007819 */ /* 0x000fce00000006ff */
.L_x_200:
[----:B-1----:R1:W2:Y:S02]  /*9820*/  SYNCS.PHASECHK.TRANS64.TRYWAIT P0, [R3+URZ], R0 ;  /* 0x00000000030075a7 */ /* 0x0022a4000800017f */
[----:B--2---:R-:W-:Y:S05]  /*9830*/  @!P0 NANOSLEEP.SYNCS 0x989680 ;  /* 0x009896800000895d */ /* 0x004fea0003900000 */
[----:B------:R-:W2:Y:S02]  /*9840*/  @!P0 SYNCS.PHASECHK.TRANS64 P0, [R3+URZ], R0 ;  /* 0x00000000030085a7 */ /* 0x000ea4000800007f */
[----:B--2---:R-:W-:Y:S05]  /*9850*/  @!P0 BRA `(.L_x_200) ;  /* 0xfffffffc00f08947 */ /* 0x004fea000383ffff */
.L_x_185:
[----:B------:R-:W-:Y:S05]  /*9860*/  BSYNC B0 ;  /* 0x0000000000007941 */ /* 0x000fea0003800000 */
.L_x_184:
[----:B------:R-:W-:Y:S05]  /*9870*/  EXIT ;  /* 0x000000000000794d */ /* 0x000fea0003800000 */
.L_x_18:
[----:B-1----:R-:W-:-:S04]  /*9880*/  IMAD.U32 R11, RZ, RZ, UR6 ;  /* 0x00000006ff0b7e24 */ /* 0x002fc8000f8e00ff */
[----:B------:R1:W4:Y:S03]  /*9890*/  SYNCS.PHASECHK.TRANS64.TRYWAIT P0, [R11+URZ], R10 ;  /* 0x0000000a0b0075a7 */ /* 0x000326000800017f */
[----:B----4-:R-:W-:Y:S05]  /*98a0*/  @!P0 NANOSLEEP.SYNCS 0x989680 ;  /* 0x009896800000895d */ /* 0x010fea0003900000 */
[----:B------:R-:W4:Y:S02]  /*98b0*/  @!P0 SYNCS.PHASECHK.TRANS64 P0, [R11+URZ], R10 ;  /* 0x0000000a0b0085a7 */ /* 0x000f24000800007f */
[----:B----4-:R-:W-:Y:S05]  /*98c0*/  @!P0 BRA `(.L_x_18) ;  /* 0xfffffffc00ec8947 */ /* 0x010fea000383ffff */
[----:B------:R-:W-:Y:S05]  /*98d0*/  BRA `(.L_x_17) ;  /* 0xffffff7c00787947 */ /* 0x000fea000383ffff */
.L_x_24:
[----:B-1----:R-:W-:-:S04]  /*98e0*/  IMAD.U32 R140, RZ, RZ, UR12 ;  /* 0x0000000cff8c7e24 */ /* 0x002fc8000f8e00ff */
[----:B------:R1:W4:Y:S03]  /*98f0*/  SYNCS.PHASECHK.TRANS64.TRYWAIT P0, [R140+URZ], R11 ;  /* 0x0000000b8c0075a7 */ /* 0x000326000800017f */
[----:B----4-:R-:W-:Y:S05]  /*9900*/  @!P0 NANOSLEEP.SYNCS 0x989680 ;  /* 0x009896800000895d */ /* 0x010fea0003900000 */
[----:B------:R-:W4:Y:S02]  /*9910*/  @!P0 SYNCS.PHASECHK.TRANS64 P0, [R140+URZ], R11 ;  /* 0x0000000b8c0085a7 */ /* 0x000f24000800007f */
[----:B----4-:R-:W-:Y:S05]  /*9920*/  @!P0 BRA `(.L_x_24) ;  /* 0xfffffffc00ec8947 */ /* 0x010fea000383ffff */
[----:B------:R-:W-:Y:S05]  /*9930*/  BRA `(.L_x_23) ;  /* 0xffffff8400bc7947 */ /* 0x000fea000383ffff */
.L_x_171:
[----:B------:R-:W-:Y:S01]  /*9940*/  BSSY B1, `(.L_x_201) ;  /* 0x0000006000017945 */ /* 0x000fe20003800000 */
[----:B------:R-:W-:-:S07]  /*9950*/  IMAD.MOV.U32 R7, RZ, RZ, -0x1 ;  /* 0xffffffffff077424 */ /* 0x000fce00078e00ff */
[----:B------:R-:W-:Y:S05]  /*9960*/  WARPSYNC.COLLECTIVE R7, `(.L_x_202) ;  /* 0x00000000070c7348 */ /* 0x000fea0003c00000 */
[----:B------:R-:W-:Y:S02]  /*9970*/  ELECT P1, UR62, PT ;  /* 0x00000000003e782f */ /* 0x000fe40003820000 */
[----:B------:R-:W-:Y:S01]  /*9980*/  MOV R7, UR62 ;  /* 0x0000003e00077c02 */ /* 0x000fe20008000f00 */
[----:B------:R-:W-:Y:S10]  /*9990*/  ENDCOLLECTIVE ;  /* 0x000000000000791b */ /* 0x000ff40003800000 */
.L_x_202:
[----:B------:R-:W-:Y:S05]  /*99a0*/  BSYNC B1 ;  /* 0x0000000000017941 */ /* 0x000fea0003800000 */
.L_x_201:
[----:B------:R-:W-:Y:S05]  /*99b0*/  BRA `(.L_x_203) ;  /* 0xffffffe800e07947 */ /* 0x000fea000383ffff */
.L_x_174:
[----:B-1----:R1:W2:Y:S02]  /*99c0*/  SYNCS.PHASECHK.TRANS64.TRYWAIT P1, [R19+URZ+0x70], R10 ;  /* 0x0000700a130075a7 */ /* 0x0022a4000802017f */
[----:B--2---:R-:W-:Y:S05]  /*99d0*/  @!P1 NANOSLEEP.SYNCS 0x989680 ;  /* 0x009896800000995d */ /* 0x004fea0003900000 */
[----:B------:R-:W2:Y:S02]  /*99e0*/  @!P1 SYNCS.PHASECHK.TRANS64 P1, [R19+URZ+0x70], R10 ;  /* 0x0000700a130095a7 */ /* 0x000ea4000802007f */
[----:B--2---:R-:W-:Y:S05]  /*99f0*/  @!P1 BRA `(.L_x_174) ;  /* 0xfffffffc00f09947 */ /* 0x004fea000383ffff */
[----:B------:R-:W-:Y:S05]  /*9a00*/  BRA `(.L_x_204) ;  /* 0xffffffec00147947 */ /* 0x000fea000383ffff */
.L_x_183:
[----:B------:R-:W-:Y:S01]  /*9a10*/  BSSY B0, `(.L_x_205) ;  /* 0x0000006000007945 */ /* 0x000fe20003800000 */
[----:B------:R-:W-:-:S07]  /*9a20*/  IMAD.MOV.U32 R7, RZ, RZ, -0x1 ;  /* 0xffffffffff077424 */ /* 0x000fce00078e00ff */
[----:B------:R-:W-:Y:S05]  /*9a30*/  WARPSYNC.COLLECTIVE R7, `(.L_x_206) ;  /* 0x00000000070c7348 */ /* 0x000fea0003c00000 */
[----:B------:R-:W-:Y:S02]  /*9a40*/  ELECT P1, UR62, PT ;  /* 0x00000000003e782f */ /* 0x000fe40003820000 */
[----:B------:R-:W-:Y:S01]  /*9a50*/  MOV R7, UR62 ;  /* 0x0000003e00077c02 */ /* 0x000fe20008000f00 */
[----:B------:R-:W-:Y:S10]  /*9a60*/  ENDCOLLECTIVE ;  /* 0x000000000000791b */ /* 0x000ff40003800000 */
.L_x_206:
[----:B------:R-:W-:Y:S05]  /*9a70*/  BSYNC B0 ;  /* 0x0000000000007941 */ /* 0x000fea0003800000 */
.L_x_205:
[----:B------:R-:W-:Y:S01]  /*9a80*/  PLOP3.LUT P0, PT, P1, PT, PT, 0x80, 0x0 ;  /* 0x000000000000781c */ /* 0x000fe20000f0f070 */
[----:B------:R-:W-:-:S12]  /*9a90*/  BRA `(.L_x_207) ;  /* 0xfffffff4005c7947 */ /* 0x000fd8000383ffff */
.L_x_187:
[----:B0-----:R0:W1:Y:S02]  /*9aa0*/  SYNCS.PHASECHK.TRANS64.TRYWAIT P0, [R6+URZ], R3 ;  /* 0x00000003060075a7 */ /* 0x001064000800017f */
[----:B-1----:R-:W-:Y:S05]  /*9ab0*/  @!P0 NANOSLEEP.SYNCS 0x989680 ;  /* 0x009896800000895d */ /* 0x002fea0003900000 */
[----:B------:R-:W1:Y:S02]  /*9ac0*/  @!P0 SYNCS.PHASECHK.TRANS64 P0, [R6+URZ], R3 ;  /* 0x00000003060085a7 */ /* 0x000e64000800007f */
[----:B-1----:R-:W-:Y:S05]  /*9ad0*/  @!P0 BRA `(.L_x_187) ;  /* 0xfffffffc00f08947 */ /* 0x002fea000383ffff */
[----:B------:R-:W-:Y:S05]  /*9ae0*/  BRA `(.L_x_208) ;  /* 0xfffffff4009c7947 */ /* 0x000fea000383ffff */
.L_x_188:
[----:B0-----:R0:W1:Y:S02]  /*9af0*/  SYNCS.PHASECHK.TRANS64.TRYWAIT P0, [R7+URZ], R4 ;  /* 0x00000004070075a7 */ /* 0x001064000800017f */
[----:B-1----:R-:W-:Y:S05]  /*9b00*/  @!P0 NANOSLEEP.SYNCS 0x989680 ;  /* 0x009896800000895d */ /* 0x002fea0003900000 */
[----:B------:R-:W1:Y:S02]  /*9b10*/  @!P0 SYNCS.PHASECHK.TRANS64 P0, [R7+URZ], R4 ;  /* 0x00000004070085a7 */ /* 0x000e64000800007f */
[----:B-1----:R-:W-:Y:S05]  /*9b20*/  @!P0 BRA `(.L_x_188) ;  /* 0xfffffffc00f08947 */ /* 0x002fea000383ffff */
[----:B------:R-:W-:Y:S05]  /*9b30*/  BRA `(.L_x_209) ;  /* 0xfffffff400ac7947 */ /* 0x000fea000383ffff */
.L_x_189:
[----:B0-----:R0:W1:Y:S02]  /*9b40*/  SYNCS.PHASECHK.TRANS64.TRYWAIT P0, [R6+URZ], R5 ;  /* 0x00000005060075a7 */ /* 0x001064000800017f */
[----:B-1----:R-:W-:Y:S05]  /*9b50*/  @!P0 NANOSLEEP.SYNCS 0x989680 ;  /* 0x009896800000895d */ /* 0x002fea0003900000 */
[----:B------:R-:W1:Y:S02]  /*9b60*/  @!P0 SYNCS.PHASECHK.TRANS64 P0, [R6+URZ], R5 ;  /* 0x00000005060085a7 */ /* 0x000e64000800007f */
[----:B-1----:R-:W-:Y:S05]  /*9b70*/  @!P0 BRA `(.L_x_189) ;  /* 0xfffffffc00f08947 */ /* 0x002fea000383ffff */
[----:B------:R-:W-:Y:S05]  /*9b80*/  BRA `(.L_x_210) ;  /* 0xfffffff400bc7947 */ /* 0x000fea000383ffff */
.L_x_190:
[----:B0-----:R0:W1:Y:S02]  /*9b90*/  SYNCS.PHASECHK.TRANS64.TRYWAIT P0, [R9+URZ], R4 ;  /* 0x00000004090075a7 */ /* 0x001064000800017f */
[----:B-1----:R-:W-:Y:S05]  /*9ba0*/  @!P0 NANOSLEEP.SYNCS 0x989680 ;  /* 0x009896800000895d */ /* 0x002fea0003900000 */
[----:B------:R-:W1:Y:S02]  /*9bb0*/  @!P0 SYNCS.PHASECHK.TRANS64 P0, [R9+URZ], R4 ;  /* 0x00000004090085a7 */ /* 0x000e64000800007f */
[----:B-1----:R-:W-:Y:S05]  /*9bc0*/  @!P0 BRA `(.L_x_190) ;  /* 0xfffffffc00f08947 */ /* 0x002fea000383ffff */
[----:B------:R-:W-:Y:S05]  /*9bd0*/  BRA `(.L_x_211) ;  /* 0xfffffff400cc7947 */ /* 0x000fea000383ffff */
.L_x_191:
[----:B0-----:R0:W1:Y:S02]  /*9be0*/  SYNCS.PHASECHK.TRANS64.TRYWAIT P0, [R6+URZ], R5 ;  /* 0x00000005060075a7 */ /* 0x001064000800017f */
[----:B-1----:R-:W-:Y:S05]  /*9bf0*/  @!P0 NANOSLEEP.SYNCS 0x989680 ;  /* 0x009896800000895d */ /* 0x002fea0003900000 */
[----:B------:R-:W1:Y:S02]  /*9c00*/  @!P0 SYNCS.PHASECHK.TRANS64 P0, [R6+URZ], R5 ;  /* 0x00000005060085a7 */ /* 0x000e64000800007f */
[----:B-1----:R-:W-:Y:S05]  /*9c10*/  @!P0 BRA `(.L_x_191) ;  /* 0xfffffffc00f08947 */ /* 0x002fea000383ffff */
[----:B------:R-:W-:Y:S05]  /*9c20*/  BRA `(.L_x_212) ;  /* 0xfffffff400dc7947 */ /* 0x000fea000383ffff */
.L_x_192:
[----:B0-----:R0:W1:Y:S02]  /*9c30*/  SYNCS.PHASECHK.TRANS64.TRYWAIT P0, [R9+URZ], R4 ;  /* 0x00000004090075a7 */ /* 0x001064000800017f */
[----:B-1----:R-:W-:Y:S05]  /*9c40*/  @!P0 NANOSLEEP.SYNCS 0x989680 ;  /* 0x009896800000895d */ /* 0x002fea0003900000 */
[----:B------:R-:W1:Y:S02]  /*9c50*/  @!P0 SYNCS.PHASECHK.TRANS64 P0, [R9+URZ], R4 ;  /* 0x00000004090085a7 */ /* 0x000e64000800007f */
[----:B-1----:R-:W-:Y:S05]  /*9c60*/  @!P0 BRA `(.L_x_192) ;  /* 0xfffffffc00f08947 */ /* 0x002fea000383ffff */
[----:B------:R-:W-:Y:S05]  /*9c70*/  BRA `(.L_x_213) ;  /* 0xfffffff400ec7947 */ /* 0x000fea000383ffff */
.L_x_193:
[----:B0-----:R0:W1:Y:S02]  /*9c80*/  SYNCS.PHASECHK.TRANS64.TRYWAIT P0, [R6+URZ], R5 ;  /* 0x00000005060075a7 */ /* 0x001064000800017f */
[----:B-1----:R-:W-:Y:S05]  /*9c90*/  @!P0 NANOSLEEP.SYNCS 0x989680 ;  /* 0x009896800000895d */ /* 0x002fea0003900000 */
[----:B------:R-:W1:Y:S02]  /*9ca0*/  @!P0 SYNCS.PHASECHK.TRANS64 P0, [R6+URZ], R5 ;  /* 0x00000005060085a7 */ /* 0x000e64000800007f */
[----:B-1----:R-:W-:Y:S05]  /*9cb0*/  @!P0 BRA `(.L_x_193) ;  /* 0xfffffffc00f08947 */ /* 0x002fea000383ffff */
[----:B------:R-:W-:Y:S05]  /*9cc0*/  BRA `(.L_x_214) ;  /* 0xfffffff400fc7947 */ /* 0x000fea000383ffff */
.L_x_194:
[----:B0-----:R0:W1:Y:S02]  /*9cd0*/  SYNCS.PHASECHK.TRANS64.TRYWAIT P0, [R9+URZ], R4 ;  /* 0x00000004090075a7 */ /* 0x001064000800017f */
[----:B-1----:R-:W-:Y:S05]  /*9ce0*/  @!P0 NANOSLEEP.SYNCS 0x989680 ;  /* 0x009896800000895d */ /* 0x002fea0003900000 */
[----:B------:R-:W1:Y:S02]  /*9cf0*/  @!P0 SYNCS.PHASECHK.TRANS64 P0, [R9+URZ], R4 ;  /* 0x00000004090085a7 */ /* 0x000e64000800007f */
[----:B-1----:R-:W-:Y:S05]  /*9d00*/  @!P0 BRA `(.L_x_194) ;  /* 0xfffffffc00f08947 */ /* 0x002fea000383ffff */
[----:B------:R-:W-:Y:S05]  /*9d10*/  BRA `(.L_x_215) ;  /* 0xfffffff8000c7947 */ /* 0x000fea000383ffff */
.L_x_195:
[----:B0-----:R0:W1:Y:S02]  /*9d20*/  SYNCS.PHASECHK.TRANS64.TRYWAIT P0, [R6+URZ], R5 ;  /* 0x00000005060075a7 */ /* 0x001064000800017f */
[----:B-1----:R-:W-:Y:S05]  /*9d30*/  @!P0 NANOSLEEP.SYNCS 0x989680 ;  /* 0x009896800000895d */ /* 0x002fea0003900000 */
[----:B------:R-:W1:Y:S02]  /*9d40*/  @!P0 SYNCS.PHASECHK.TRANS64 P0, [R6+URZ], R5 ;  /* 0x00000005060085a7 */ /* 0x000e64000800007f */
[----:B-1----:R-:W-:Y:S05]  /*9d50*/  @!P0 BRA `(.L_x_195) ;  /* 0xfffffffc00f08947 */ /* 0x002fea000383ffff */
[----:B------:R-:W-:Y:S05]  /*9d60*/  BRA `(.L_x_216) ;  /* 0xfffffff8001c7947 */ /* 0x000fea000383ffff */
.L_x_196:
[----:B0-----:R0:W1:Y:S02]  /*9d70*/  SYNCS.PHASECHK.TRANS64.TRYWAIT P0, [R9+URZ], R4 ;  /* 0x00000004090075a7 */ /* 0x001064000800017f */
[----:B-1----:R-:W-:Y:S05]  /*9d80*/  @!P0 NANOSLEEP.SYNCS 0x989680 ;  /* 0x009896800000895d */ /* 0x002fea0003900000 */
[----:B------:R-:W1:Y:S02]  /*9d90*/  @!P0 SYNCS.PHASECHK.TRANS64 P0, [R9+URZ], R4 ;  /* 0x00000004090085a7 */ /* 0x000e64000800007f */
[----:B-1----:R-:W-:Y:S05]  /*9da0*/  @!P0 BRA `(.L_x_196) ;  /* 0xfffffffc00f08947 */ /* 0x002fea000383ffff */
[----:B------:R-:W-:Y:S05]  /*9db0*/  BRA `(.L_x_217) ;  /* 0xfffffff8002c7947 */ /* 0x000fea000383ffff */
.L_x_197:
[----:B0-----:R0:W1:Y:S02]  /*9dc0*/  SYNCS.PHASECHK.TRANS64.TRYWAIT P0, [R6+URZ], R5 ;  /* 0x00000005060075a7 */ /* 0x001064000800017f */
[----:B-1----:R-:W-:Y:S05]  /*9dd0*/  @!P0 NANOSLEEP.SYNCS 0x989680 ;  /* 0x009896800000895d */ /* 0x002fea0003900000 */
[----:B------:R-:W1:Y:S02]  /*9de0*/  @!P0 SYNCS.PHASECHK.TRANS64 P0, [R6+URZ], R5 ;  /* 0x00000005060085a7 */ /* 0x000e64000800007f */
[----:B-1----:R-:W-:Y:S05]  /*9df0*/  @!P0 BRA `(.L_x_197) ;  /* 0xfffffffc00f08947 */ /* 0x002fea000383ffff */
[----:B------:R-:W-:Y:S05]  /*9e00*/  BRA `(.L_x_218) ;  /* 0xfffffff8003c7947 */ /* 0x000fea000383ffff */
.L_x_198:
[----:B0-----:R0:W1:Y:S02]  /*9e10*/  SYNCS.PHASECHK.TRANS64.TRYWAIT P0, [R9+URZ], R4 ;  /* 0x00000004090075a7 */ /* 0x001064000800017f */
[----:B-1----:R-:W-:Y:S05]  /*9e20*/  @!P0 NANOSLEEP.SYNCS 0x989680 ;  /* 0x009896800000895d */ /* 0x002fea0003900000 */
[----:B------:R-:W1:Y:S02]  /*9e30*/  @!P0 SYNCS.PHASECHK.TRANS64 P0, [R9+URZ], R4 ;  /* 0x00000004090085a7 */ /* 0x000e64000800007f */
[----:B-1----:R-:W-:Y:S05]  /*9e40*/  @!P0 BRA `(.L_x_198) ;  /* 0xfffffffc00f08947 */ /* 0x002fea000383ffff */
[----:B------:R-:W-:Y:S05]  /*9e50*/  BRA `(.L_x_219) ;  /* 0xfffffff8004c7947 */ /* 0x000fea000383ffff */
.L_x_199:
[----:B0-----:R0:W1:Y:S02]  /*9e60*/  SYNCS.PHASECHK.TRANS64.TRYWAIT P0, [R6+URZ], R5 ;  /* 0x00000005060075a7 */ /* 0x001064000800017f */
[----:B-1----:R-:W-:Y:S05]  /*9e70*/  @!P0 NANOSLEEP.SYNCS 0x989680 ;  /* 0x009896800000895d */ /* 0x002fea0003900000 */
[----:B------:R-:W1:Y:S02]  /*9e80*/  @!P0 SYNCS.PHASECHK.TRANS64 P0, [R6+URZ], R5 ;  /* 0x00000005060085a7 */ /* 0x000e64000800007f */
[----:B-1----:R-:W-:Y:S05]  /*9e90*/  @!P0 BRA `(.L_x_199) ;  /* 0xfffffffc00f08947 */ /* 0x002fea000383ffff */
[----:B------:R-:W-:Y:S05]  /*9ea0*/  BRA `(.L_x_220) ;  /* 0xfffffff800547947 */ /* 0x000fea000383ffff */
.L_x_221:
[----:B------:R-:W-:-:S00]  /*9eb0*/  BRA `(.L_x_221) ;  /* 0xfffffffc00fc7947 */ /* 0x000fc0000383ffff */
[----:B------:R-:W-:-:S00]  /*9ec0*/  NOP ;  /* 0x0000000000007918 */ /* 0x000fc00000000000 */
        /* <DEDUP_REMOVED lines=11> */
.L_x_222:


//--------------------- .nv.shared._ZN7cutlass13device_kernelINS_4gemm6kernel13GemmUniversalIN4cute5tupleIJiiiiEEENS1_10collective13CollectiveMmaINS1_37MainloopSm90TmaGmmaWarpSpecializedFP8ILi14ENS5_IJNS4_1CILi1EEESB_SB_EEENS1_35KernelTmaWarpSpecializedCooperativeEEENS5_IJNSA_ILi128EEESF_NSA_ILi64EEEEEENS_12float_e4m3_tENS5_IJlSB_lEEESI_SJ_NS4_8TiledMMAINS4_8MMA_AtomIJNS4_4SM904GMMA31MMA_64x128x32_F32E4M3E4M3_SS_TNILNSN_7ScaleInE1ELSP_1EEEEEENS4_6LayoutINS5_IJNSA_ILi2EEESB_SB_EEENS5_IJSB_NSA_ILi0EEESV_EEEEENS5_IJNS4_10UnderscoreESY_SY_EEEEENS4_13SM90_TMA_LOADENS4_14ComposedLayoutINS4_7SwizzleILi2ELi4ELi3EEENS4_18smem_ptr_flag_bitsILi8EEENSS_INS5_IJNSA_ILi8EEESG_EEENS5_IJSG_SB_EEEEEEEvNS4_8identityES11_S1B_vS1C_EENS_8epilogue10collective6detail29Sm90TmaWarpSpecializedAdapterINS1F_15DefaultEpilogueISI_SJ_SJ_NS1E_6thread17LinearCombinationISI_Li1EffLNS1J_9ScaleType4KindE0ELNS_15FloatRoundStyleE2ESI_EENS1_15EpilogueDefaultEEEEEvvEEEEvNT_6ParamsE --------------------------
	.section	.nv.shared._ZN7cutlass13device_kernelINS_4gemm6kernel13GemmUniversalIN4cute5tupleIJiiiiEEENS1_10collective13CollectiveMmaINS1_37MainloopSm90TmaGmmaWarpSpecializedFP8ILi14ENS5_IJNS4_1CILi1EEESB_SB_EEENS1_35KernelTmaWarpSpecializedCooperativeEEENS5_IJNSA_ILi128EEESF_NSA_ILi64EEEEEENS_12float_e4m3_tENS5_IJlSB_lEEESI_SJ_NS4_8TiledMMAINS4_8MMA_AtomIJNS4_4SM904GMMA31MMA_64x128x32_F32E4M3E4M3_SS_TNILNSN_7ScaleInE1ELSP_1EEEEEENS4_6LayoutINS5_IJNSA_ILi2EEESB_SB_EEENS5_IJSB_NSA_ILi0EEESV_EEEEENS5_IJNS4_10UnderscoreESY_SY_EEEEENS4_13SM90_TMA_LOADENS4_14ComposedLayoutINS4_7SwizzleILi2ELi4ELi3EEENS4_18smem_ptr_flag_bitsILi8EEENSS_INS5_IJNSA_ILi8EEESG_EEENS5_IJSG_SB_EEEEEEEvNS4_8identityES11_S1B_vS1C_EENS_8epilogue10collective6detail29Sm90TmaWarpSpecializedAdapterINS1F_15DefaultEpilogueISI_SJ_SJ_NS1E_6thread17LinearCombinationISI_Li1EffLNS1J_9ScaleType4KindE0ELNS_15FloatRoundStyleE2ESI_EENS1_15EpilogueDefaultEEEEEvvEEEEvNT_6ParamsE,"aw",@nobits
	.sectionflags	@""
	.align	16
	.zero		1024


//--------------------- .nv.shared.reserved.0     --------------------------
	.section	.nv.shared.reserved.0,"aw",@nobits
	.weak		__nv_reservedSMEM_offset_0_alias
	.size		__nv_reservedSMEM_offset_0_alias, 0, 0
	.other		__nv_reservedSMEM_offset_0_alias,@"STO_CUDA_RESERVED_SHARED STV_DEFAULT"
__nv_reservedSMEM_offset_0_alias:
	.zero		0


//--------------------- .nv.global                --------------------------
	.section	.nv.global,"aw",@nobits
.nv.global:
	.type		_ZN40_INTERNAL_bede275d_4_k_cu_d33ee445_241754cute1_E,@object
	.size		_ZN40_INTERNAL_bede275d_4_k_cu_d33ee445_241754cute1_E,(_ZN40_INTERNAL_bede275d_4_k_cu_d33ee445_241754cuda3std3__45__cpo6cbeginE - _ZN40_INTERNAL_bede275d_4_k_cu_d33ee445_241754cute1_E)
_ZN40_INTERNAL_bede275d_4_k_cu_d33ee445_241754cute1_E:
	.zero		1
	.type		_ZN40_INTERNAL_bede275d_4_k_cu_d33ee445_241754cuda3std3__45__cpo6cbeginE,@object
	.size		_ZN40_INTERNAL_bede275d_4_k_cu_d33ee445_241754cuda3std3__45__cpo6cbeginE,(_ZN40_INTERNAL_bede275d_4_k_cu_d33ee445_241754cuda3std3__48in_placeE - _ZN40_INTERNAL_bede275d_4_k_cu_d33ee445_241754cuda3std3__45__cpo6cbeginE)
_ZN40_INTERNAL_bede275d_4_k_cu_d33ee445_241754cuda3std3__45__cpo6cbeginE:
	.zero		1
	.type		_ZN40_INTERNAL_bede275d_4_k_cu_d33ee445_241754cuda3std3__48in_placeE,@object
	.size		_ZN40_INTERNAL_bede275d_4_k_cu_d33ee445_241754cuda3std3__48in_placeE,(_ZN40_INTERNAL_bede275d_4_k_cu_d33ee445_241754cuda3std6ranges3__45__cpo9iter_moveE - _ZN40_INTERNAL_bede275d_4_k_cu_d33ee445_241754cuda3std3__48in_placeE)
_ZN40_INTERNAL_bede275d_4_k_cu_d33ee445_241754cuda3std3__48in_placeE:
	.zero		1
	.type		_ZN40_INTERNAL_bede275d_4_k_cu_d33ee445_241754cuda3std6ranges3__45__cpo9iter_moveE,@object
	.size		_ZN40_INTERNAL_bede275d_4_k_cu_d33ee445_241754cuda3std6ranges3__45__cpo9iter_moveE,(_ZN40_INTERNAL_bede275d_4_k_cu_d33ee445_241754cuda3std3__45__cpo5beginE - _ZN40_INTERNAL_bede275d_4_k_cu_d33ee445_241754cuda3std6ranges3__45__cpo9iter_moveE)
_ZN40_INTERNAL_bede275d_4_k_cu_d33ee445_241754cuda3std6ranges3__45__cpo9iter_moveE:
	.zero		1
	.type		_ZN40_INTERNAL_bede275d_4_k_cu_d33ee445_241754cuda3std3__45__cpo5beginE,@object
	.size		_ZN40_INTERNAL_bede275d_4_k_cu_d33ee445_241754cuda3std3__45__cpo5beginE,(_ZN40_INTERNAL_bede275d_4_k_cu_d33ee445_241754cuda3std3__442_GLOBAL__N__bede275d_4_k_cu_d33ee445_241756ignoreE - _ZN40_INTERNAL_bede275d_4_k_cu_d33ee445_241754cuda3std3__45__cpo5beginE)
_ZN40_INTERNAL_bede275d_4_k_cu_d33ee445_241754cuda3std3__45__cpo5beginE:
	.zero		1
	.type		_ZN40_INTERNAL_bede275d_4_k_cu_d33ee445_241754cuda3std3__442_GLOBAL__N__bede275d_4_k_cu_d33ee445_241756ignoreE,@object
	.size		_ZN40_INTERNAL_bede275d_4_k_cu_d33ee445_241754cuda3std3__442_GLOBAL__N__bede275d_4_k_cu_d33ee445_241756ignoreE,(_ZN40_INTERNAL_bede275d_4_k_cu_d33ee445_241754cute7productE - _ZN40_INTERNAL_bede275d_4_k_cu_d33ee445_241754cuda3std3__442_GLOBAL__N__bede275d_4_k_cu_d33ee445_241756ignoreE)
_ZN40_INTERNAL_bede275d_4_k_cu_d33ee445_241754cuda3std3__442_GLOBAL__N__bede275d_4_k_cu_d33ee445_241756ignoreE:
	.zero		1
	.type		_ZN40_INTERNAL_bede275d_4_k_cu_d33ee445_241754cute7productE,@object
	.size		_ZN40_INTERNAL_bede275d_4_k_cu_d33ee445_241754cute7productE,(_ZN40_INTERNAL_bede275d_4_k_cu_d33ee445_241754cuda3std3__45__cpo3endE - _ZN40_INTERNAL_bede275d_4_k_cu_d33ee445_241754cute7productE)
_ZN40_INTERNAL_bede275d_4_k_cu_d33ee445_241754cute7productE:
	.zero		1
	.type		_ZN40_INTERNAL_bede275d_4_k_cu_d33ee445_241754cuda3std3__45__cpo3endE,@object
	.size		_ZN40_INTERNAL_bede275d_4_k_cu_d33ee445_241754cuda3std3__45__cpo3endE,(_ZN40_INTERNAL_bede275d_4_k_cu_d33ee445_241754cuda3std3__419piecewise_constructE - _ZN40_INTERNAL_bede275d_4_k_cu_d33ee445_241754cuda3std3__45__cpo3endE)
_ZN40_INTERNAL_bede275d_4_k_cu_d33ee445_241754cuda3std3__45__cpo3endE:
	.zero		1
	.type		_ZN40_INTERNAL_bede275d_4_k_cu_d33ee445_241754cuda3std3__419piecewise_constructE,@object
	.size		_ZN40_INTERNAL_bede275d_4_k_cu_d33ee445_241754cuda3std3__419piecewise_constructE,(_ZN40_INTERNAL_bede275d_4_k_cu_d33ee445_241754cuda3std3__45__cpo4cendE - _ZN40_INTERNAL_bede275d_4_k_cu_d33ee445_241754cuda3std3__419piecewise_constructE)
_ZN40_INTERNAL_bede275d_4_k_cu_d33ee445_241754cuda3std3__419piecewise_constructE:
	.zero		1
	.type		_ZN40_INTERNAL_bede275d_4_k_cu_d33ee445_241754cuda3std3__45__cpo4cendE,@object
	.size		_ZN40_INTERNAL_bede275d_4_k_cu_d33ee445_241754cuda3std3__45__cpo4cendE,(_ZN40_INTERNAL_bede275d_4_k_cu_d33ee445_241754cuda3std6ranges3__45__cpo4swapE - _ZN40_INTERNAL_bede275d_4_k_cu_d33ee445_241754cuda3std3__45__cpo4cendE)
_ZN40_INTERNAL_bede275d_4_k_cu_d33ee445_241754cuda3std3__45__cpo4cendE:
	.zero		1
	.type		_ZN40_INTERNAL_bede275d_4_k_cu_d33ee445_241754cuda3std6ranges3__45__cpo4swapE,@object
	.size		_ZN40_INTERNAL_bede275d_4_k_cu_d33ee445_241754cuda3std6ranges3__45__cpo4swapE,(.L_7 - _ZN40_INTERNAL_bede275d_4_k_cu_d33ee445_241754cuda3std6ranges3__45__cpo4swapE)
_ZN40_INTERNAL_bede275d_4_k_cu_d33ee445_241754cuda3std6ranges3__45__cpo4swapE:
	.zero		1
.L_7:


//--------------------- .nv.constant0._ZN7cutlass13device_kernelINS_4gemm6kernel13GemmUniversalIN4cute5tupleIJiiiiEEENS1_10collective13CollectiveMmaINS1_37MainloopSm90TmaGmmaWarpSpecializedFP8ILi14ENS5_IJNS4_1CILi1EEESB_SB_EEENS1_35KernelTmaWarpSpecializedCooperativeEEENS5_IJNSA_ILi128EEESF_NSA_ILi64EEEEEENS_12float_e4m3_tENS5_IJlSB_lEEESI_SJ_NS4_8TiledMMAINS4_8MMA_AtomIJNS4_4SM904GMMA31MMA_64x128x32_F32E4M3E4M3_SS_TNILNSN_7ScaleInE1ELSP_1EEEEEENS4_6LayoutINS5_IJNSA_ILi2EEESB_SB_EEENS5_IJSB_NSA_ILi0EEESV_EEEEENS5_IJNS4_10UnderscoreESY_SY_EEEEENS4_13SM90_TMA_LOADENS4_14ComposedLayoutINS4_7SwizzleILi2ELi4ELi3EEENS4_18smem_ptr_flag_bitsILi8EEENSS_INS5_IJNSA_ILi8EEESG_EEENS5_IJSG_SB_EEEEEEEvNS4_8identityES11_S1B_vS1C_EENS_8epilogue10collective6detail29Sm90TmaWarpSpecializedAdapterINS1F_15DefaultEpilogueISI_SJ_SJ_NS1E_6thread17LinearCombinationISI_Li1EffLNS1J_9ScaleType4KindE0ELNS_15FloatRoundStyleE2ESI_EENS1_15EpilogueDefaultEEEEEvvEEEEvNT_6ParamsE --------------------------
	.section	.nv.constant0._ZN7cutlass13device_kernelINS_4gemm6kernel13GemmUniversalIN4cute5tupleIJiiiiEEENS1_10collective13CollectiveMmaINS1_37MainloopSm90TmaGmmaWarpSpecializedFP8ILi14ENS5_IJNS4_1CILi1EEESB_SB_EEENS1_35KernelTmaWarpSpecializedCooperativeEEENS5_IJNSA_ILi128EEESF_NSA_ILi64EEEEEENS_12float_e4m3_tENS5_IJlSB_lEEESI_SJ_NS4_8TiledMMAINS4_8MMA_AtomIJNS4_4SM904GMMA31MMA_64x128x32_F32E4M3E4M3_SS_TNILNSN_7ScaleInE1ELSP_1EEEEEENS4_6LayoutINS5_IJNSA_ILi2EEESB_SB_EEENS5_IJSB_NSA_ILi0EEESV_EEEEENS5_IJNS4_10UnderscoreESY_SY_EEEEENS4_13SM90_TMA_LOADENS4_14ComposedLayoutINS4_7SwizzleILi2ELi4ELi3EEENS4_18smem_ptr_flag_bitsILi8EEENSS_INS5_IJNSA_ILi8EEESG_EEENS5_IJSG_SB_EEEEEEEvNS4_8identityES11_S1B_vS1C_EENS_8epilogue10collective6detail29Sm90TmaWarpSpecializedAdapterINS1F_15DefaultEpilogueISI_SJ_SJ_NS1E_6thread17LinearCombinationISI_Li1EffLNS1J_9ScaleType4KindE0ELNS_15FloatRoundStyleE2ESI_EENS1_15EpilogueDefaultEEEEEvvEEEEvNT_6ParamsE,"a",@progbits
	.sectionflags	@""
	.align	4
.nv.constant0._ZN7cutlass13device_kernelINS_4gemm6kernel13GemmUniversalIN4cute5tupleIJiiiiEEENS1_10collective13CollectiveMmaINS1_37MainloopSm90TmaGmmaWarpSpecializedFP8ILi14ENS5_IJNS4_1CILi1EEESB_SB_EEENS1_35KernelTmaWarpSpecializedCooperativeEEENS5_IJNSA_ILi128EEESF_NSA_ILi64EEEEEENS_12float_e4m3_tENS5_IJlSB_lEEESI_SJ_NS4_8TiledMMAINS4_8MMA_AtomIJNS4_4SM904GMMA31MMA_64x128x32_F32E4M3E4M3_SS_TNILNSN_7ScaleInE1ELSP_1EEEEEENS4_6LayoutINS5_IJNSA_ILi2EEESB_SB_EEENS5_IJSB_NSA_ILi0EEESV_EEEEENS5_IJNS4_10UnderscoreESY_SY_EEEEENS4_13SM90_TMA_LOADENS4_14ComposedLayoutINS4_7SwizzleILi2ELi4ELi3EEENS4_18smem_ptr_flag_bitsILi8EEENSS_INS5_IJNSA_ILi8EEESG_EEENS5_IJSG_SB_EEEEEEEvNS4_8identityES11_S1B_vS1C_EENS_8epilogue10collective6detail29Sm90TmaWarpSpecializedAdapterINS1F_15DefaultEpilogueISI_SJ_SJ_NS1E_6thread17LinearCombinationISI_Li1EffLNS1J_9ScaleType4KindE0ELNS_15FloatRoundStyleE2ESI_EENS1_15EpilogueDefaultEEEEEvvEEEEvNT_6ParamsE:
	.zero		1664


//--------------------- SYMBOLS --------------------------

	.type		.nv.reservedSmem.offset0,@object
	.size		.nv.reservedSmem.offset0,0x4
